//
// Generated by NVIDIA NVVM Compiler
//
// Compiler Build ID: CL-36424714
// Cuda compilation tools, release 13.0, V13.0.88
// Based on NVVM 20.0.0
//

.version 9.0
.target sm_100
.address_size 64

	// .globl	_Z8Matrix_APdS_i
.func  (.param .align 16 .b8 func_retval0[16]) __internal_trig_reduction_slowpathd
(
	.param .b64 __internal_trig_reduction_slowpathd_param_0
)
;
.func  (.param .b64 func_retval0) __internal_accurate_pow
(
	.param .b64 __internal_accurate_pow_param_0
)
;
.global .align 8 .b8 __cudart_i2opi_d[144] = {8, 93, 141, 31, 177, 95, 251, 107, 234, 146, 82, 138, 247, 57, 7, 61, 123, 241, 229, 235, 199, 186, 39, 117, 45, 234, 95, 158, 102, 63, 70, 79, 183, 9, 203, 39, 207, 126, 54, 109, 31, 109, 10, 90, 139, 17, 47, 239, 15, 152, 5, 222, 255, 151, 248, 31, 59, 40, 249, 189, 139, 95, 132, 156, 244, 57, 83, 131, 57, 214, 145, 57, 65, 126, 95, 180, 38, 112, 156, 233, 132, 68, 187, 46, 245, 53, 130, 232, 62, 167, 41, 177, 28, 235, 29, 254, 28, 146, 209, 9, 234, 46, 73, 6, 224, 210, 77, 66, 58, 110, 36, 183, 97, 197, 187, 222, 171, 99, 81, 254, 65, 144, 67, 60, 153, 149, 98, 219, 192, 221, 52, 245, 209, 87, 39, 252, 41, 21, 68, 78, 110, 131, 249, 162};
.global .align 16 .b8 __cudart_sin_cos_coeffs[128] = {70, 210, 176, 44, 241, 229, 90, 190, 146, 227, 172, 105, 227, 29, 199, 62, 161, 98, 219, 25, 160, 1, 42, 191, 24, 8, 17, 17, 17, 17, 129, 63, 84, 85, 85, 85, 85, 85, 197, 191, 0, 0, 0, 0, 0, 0, 0, 0, 0, 0, 0, 0, 0, 0, 0, 0, 100, 129, 253, 32, 131, 255, 168, 189, 40, 133, 239, 193, 167, 238, 33, 62, 217, 230, 6, 142, 79, 126, 146, 190, 233, 188, 221, 25, 160, 1, 250, 62, 71, 93, 193, 22, 108, 193, 86, 191, 81, 85, 85, 85, 85, 85, 165, 63, 0, 0, 0, 0, 0, 0, 224, 191, 0, 0, 0, 0, 0, 0, 240, 63};

.visible .entry _Z8Matrix_APdS_i(
	.param .u64 .ptr .align 1 _Z8Matrix_APdS_i_param_0,
	.param .u64 .ptr .align 1 _Z8Matrix_APdS_i_param_1,
	.param .u32 _Z8Matrix_APdS_i_param_2
)
{
	.reg .pred 	%p<27>;
	.reg .b32 	%r<56>;
	.reg .b64 	%rd<22>;
	.reg .b64 	%fd<91>;

	ld.param.u64 	%rd3, [_Z8Matrix_APdS_i_param_0];
	ld.param.u64 	%rd4, [_Z8Matrix_APdS_i_param_1];
	ld.param.u32 	%r14, [_Z8Matrix_APdS_i_param_2];
	cvta.to.global.u64 	%rd1, %rd4;
	cvta.to.global.u64 	%rd2, %rd3;
	mov.u32 	%r15, %ctaid.x;
	mov.u32 	%r16, %ntid.x;
	mov.u32 	%r17, %tid.x;
	mad.lo.s32 	%r1, %r15, %r16, %r17;
	mov.u32 	%r18, %ctaid.y;
	mov.u32 	%r19, %ntid.y;
	mov.u32 	%r20, %tid.y;
	mad.lo.s32 	%r2, %r18, %r19, %r20;
	max.s32 	%r21, %r2, %r1;
	setp.ge.s32 	%p1, %r21, %r14;
	@%p1 bra 	$L__BB0_20;
	cvt.rn.f64.u32 	%fd1, %r14;
	mul.f64 	%fd24, %fd1, 0d3FC3333333333333;
	cvt.rzi.s32.f64 	%r22, %fd24;
	add.s32 	%r24, %r22, %r1;
	setp.gt.s32 	%p2, %r2, %r24;
	sub.s32 	%r25, %r1, %r22;
	setp.lt.s32 	%p3, %r2, %r25;
	or.pred  	%p4, %p2, %p3;
	@%p4 bra 	$L__BB0_19;
	mul.wide.s32 	%rd8, %r1, 8;
	add.s64 	%rd9, %rd1, %rd8;
	ld.global.f64 	%fd2, [%rd9];
	abs.f64 	%fd3, %fd2;
	setp.neu.f64 	%p5, %fd3, 0d7FF0000000000000;
	@%p5 bra 	$L__BB0_4;
	mov.f64 	%fd30, 0d0000000000000000;
	mul.rn.f64 	%fd86, %fd2, %fd30;
	mov.b32 	%r53, 0;
	bra.uni 	$L__BB0_6;
$L__BB0_4:
	mul.f64 	%fd25, %fd2, 0d3FE45F306DC9C883;
	cvt.rni.s32.f64 	%r53, %fd25;
	cvt.rn.f64.s32 	%fd26, %r53;
	fma.rn.f64 	%fd27, %fd26, 0dBFF921FB54442D18, %fd2;
	fma.rn.f64 	%fd28, %fd26, 0dBC91A62633145C00, %fd27;
	fma.rn.f64 	%fd86, %fd26, 0dB97B839A252049C0, %fd28;
	setp.ltu.f64 	%p6, %fd3, 0d41E0000000000000;
	@%p6 bra 	$L__BB0_6;
	{ // callseq 0, 0
	.param .b64 param0;
	st.param.f64 	[param0], %fd2;
	.param .align 16 .b8 retval0[16];
	call.uni (retval0), 
	__internal_trig_reduction_slowpathd, 
	(
	param0
	);
	ld.param.f64 	%fd86, [retval0];
	ld.param.b32 	%r53, [retval0+8];
	} // callseq 0
$L__BB0_6:
	shl.b32 	%r29, %r53, 6;
	cvt.u64.u32 	%rd10, %r29;
	and.b64  	%rd11, %rd10, 64;
	mov.u64 	%rd12, __cudart_sin_cos_coeffs;
	add.s64 	%rd13, %rd12, %rd11;
	mul.rn.f64 	%fd31, %fd86, %fd86;
	and.b32  	%r30, %r53, 1;
	setp.eq.b32 	%p7, %r30, 1;
	selp.f64 	%fd32, 0dBDA8FF8320FD8164, 0d3DE5DB65F9785EBA, %p7;
	ld.global.nc.v2.f64 	{%fd33, %fd34}, [%rd13];
	fma.rn.f64 	%fd35, %fd32, %fd31, %fd33;
	fma.rn.f64 	%fd36, %fd35, %fd31, %fd34;
	ld.global.nc.v2.f64 	{%fd37, %fd38}, [%rd13+16];
	fma.rn.f64 	%fd39, %fd36, %fd31, %fd37;
	fma.rn.f64 	%fd40, %fd39, %fd31, %fd38;
	ld.global.nc.v2.f64 	{%fd41, %fd42}, [%rd13+32];
	fma.rn.f64 	%fd43, %fd40, %fd31, %fd41;
	fma.rn.f64 	%fd44, %fd43, %fd31, %fd42;
	fma.rn.f64 	%fd45, %fd44, %fd86, %fd86;
	fma.rn.f64 	%fd46, %fd44, %fd31, 0d3FF0000000000000;
	selp.f64 	%fd47, %fd46, %fd45, %p7;
	and.b32  	%r31, %r53, 2;
	setp.eq.s32 	%p8, %r31, 0;
	mov.f64 	%fd48, 0d0000000000000000;
	sub.f64 	%fd49, %fd48, %fd47;
	selp.f64 	%fd8, %fd47, %fd49, %p8;
	mul.wide.u32 	%rd14, %r2, 8;
	add.s64 	%rd15, %rd1, %rd14;
	ld.global.f64 	%fd9, [%rd15];
	abs.f64 	%fd10, %fd9;
	setp.neu.f64 	%p9, %fd10, 0d7FF0000000000000;
	@%p9 bra 	$L__BB0_8;
	mov.f64 	%fd55, 0d0000000000000000;
	mul.rn.f64 	%fd88, %fd9, %fd55;
	mov.b32 	%r55, 1;
	bra.uni 	$L__BB0_11;
$L__BB0_8:
	mul.f64 	%fd50, %fd9, 0d3FE45F306DC9C883;
	cvt.rni.s32.f64 	%r54, %fd50;
	cvt.rn.f64.s32 	%fd51, %r54;
	fma.rn.f64 	%fd52, %fd51, 0dBFF921FB54442D18, %fd9;
	fma.rn.f64 	%fd53, %fd51, 0dBC91A62633145C00, %fd52;
	fma.rn.f64 	%fd88, %fd51, 0dB97B839A252049C0, %fd53;
	setp.ltu.f64 	%p10, %fd10, 0d41E0000000000000;
	@%p10 bra 	$L__BB0_10;
	{ // callseq 1, 0
	.param .b64 param0;
	st.param.f64 	[param0], %fd9;
	.param .align 16 .b8 retval0[16];
	call.uni (retval0), 
	__internal_trig_reduction_slowpathd, 
	(
	param0
	);
	ld.param.f64 	%fd88, [retval0];
	ld.param.b32 	%r54, [retval0+8];
	} // callseq 1
$L__BB0_10:
	add.s32 	%r55, %r54, 1;
$L__BB0_11:
	shl.b32 	%r34, %r55, 6;
	cvt.u64.u32 	%rd16, %r34;
	and.b64  	%rd17, %rd16, 64;
	add.s64 	%rd19, %rd12, %rd17;
	mul.rn.f64 	%fd56, %fd88, %fd88;
	and.b32  	%r35, %r55, 1;
	setp.eq.b32 	%p11, %r35, 1;
	selp.f64 	%fd57, 0dBDA8FF8320FD8164, 0d3DE5DB65F9785EBA, %p11;
	ld.global.nc.v2.f64 	{%fd58, %fd59}, [%rd19];
	fma.rn.f64 	%fd60, %fd57, %fd56, %fd58;
	fma.rn.f64 	%fd61, %fd60, %fd56, %fd59;
	ld.global.nc.v2.f64 	{%fd62, %fd63}, [%rd19+16];
	fma.rn.f64 	%fd64, %fd61, %fd56, %fd62;
	fma.rn.f64 	%fd65, %fd64, %fd56, %fd63;
	ld.global.nc.v2.f64 	{%fd66, %fd67}, [%rd19+32];
	fma.rn.f64 	%fd68, %fd65, %fd56, %fd66;
	fma.rn.f64 	%fd69, %fd68, %fd56, %fd67;
	fma.rn.f64 	%fd70, %fd69, %fd88, %fd88;
	fma.rn.f64 	%fd71, %fd69, %fd56, 0d3FF0000000000000;
	selp.f64 	%fd72, %fd71, %fd70, %p11;
	and.b32  	%r36, %r55, 2;
	setp.eq.s32 	%p12, %r36, 0;
	mov.f64 	%fd73, 0d0000000000000000;
	sub.f64 	%fd74, %fd73, %fd72;
	selp.f64 	%fd75, %fd72, %fd74, %p12;
	mul.f64 	%fd16, %fd8, %fd75;
	{
	.reg .b32 %temp; 
	mov.b64 	{%temp, %r11}, %fd16;
	}
	mov.f64 	%fd76, 0d4000000000000000;
	{
	.reg .b32 %temp; 
	mov.b64 	{%temp, %r37}, %fd76;
	}
	and.b32  	%r13, %r37, 2146435072;
	setp.eq.s32 	%p13, %r13, 1062207488;
	abs.f64 	%fd17, %fd16;
	{ // callseq 2, 0
	.param .b64 param0;
	st.param.f64 	[param0], %fd17;
	.param .b64 retval0;
	call.uni (retval0), 
	__internal_accurate_pow, 
	(
	param0
	);
	ld.param.f64 	%fd77, [retval0];
	} // callseq 2
	setp.lt.s32 	%p14, %r11, 0;
	neg.f64 	%fd79, %fd77;
	selp.f64 	%fd80, %fd79, %fd77, %p13;
	selp.f64 	%fd90, %fd80, %fd77, %p14;
	setp.neu.f64 	%p15, %fd16, 0d0000000000000000;
	@%p15 bra 	$L__BB0_13;
	setp.eq.s32 	%p16, %r13, 1062207488;
	selp.b32 	%r38, %r11, 0, %p16;
	setp.lt.s32 	%p17, %r37, 0;
	or.b32  	%r39, %r38, 2146435072;
	selp.b32 	%r40, %r39, %r38, %p17;
	mov.b32 	%r41, 0;
	mov.b64 	%fd90, {%r41, %r40};
$L__BB0_13:
	add.f64 	%fd81, %fd16, 0d4000000000000000;
	{
	.reg .b32 %temp; 
	mov.b64 	{%temp, %r42}, %fd81;
	}
	and.b32  	%r43, %r42, 2146435072;
	setp.ne.s32 	%p18, %r43, 2146435072;
	@%p18 bra 	$L__BB0_18;
	setp.num.f64 	%p19, %fd16, %fd16;
	@%p19 bra 	$L__BB0_16;
	mov.f64 	%fd82, 0d4000000000000000;
	add.rn.f64 	%fd90, %fd16, %fd82;
	bra.uni 	$L__BB0_18;
$L__BB0_16:
	setp.neu.f64 	%p20, %fd17, 0d7FF0000000000000;
	@%p20 bra 	$L__BB0_18;
	setp.lt.s32 	%p21, %r11, 0;
	setp.eq.s32 	%p22, %r13, 1062207488;
	setp.lt.s32 	%p23, %r37, 0;
	selp.b32 	%r45, 0, 2146435072, %p23;
	and.b32  	%r46, %r37, 2147483647;
	setp.ne.s32 	%p24, %r46, 1071644672;
	or.b32  	%r47, %r45, -2147483648;
	selp.b32 	%r48, %r47, %r45, %p24;
	selp.b32 	%r49, %r48, %r45, %p22;
	selp.b32 	%r50, %r49, %r45, %p21;
	mov.b32 	%r51, 0;
	mov.b64 	%fd90, {%r51, %r50};
$L__BB0_18:
	setp.eq.f64 	%p25, %fd16, 0d3FF0000000000000;
	selp.f64 	%fd83, 0d3FF0000000000000, %fd90, %p25;
	setp.eq.s32 	%p26, %r2, %r1;
	selp.f64 	%fd84, %fd1, 0d0000000000000000, %p26;
	add.f64 	%fd85, %fd84, %fd83;
	mad.lo.s32 	%r52, %r14, %r1, %r2;
	mul.wide.s32 	%rd20, %r52, 8;
	add.s64 	%rd21, %rd2, %rd20;
	st.global.f64 	[%rd21], %fd85;
	bra.uni 	$L__BB0_20;
$L__BB0_19:
	mad.lo.s32 	%r26, %r14, %r1, %r2;
	mul.wide.s32 	%rd5, %r26, 8;
	add.s64 	%rd6, %rd2, %rd5;
	mov.b64 	%rd7, 0;
	st.global.u64 	[%rd6], %rd7;
$L__BB0_20:
	ret;

}
	// .globl	_Z2AXPdS_S_i
.visible .entry _Z2AXPdS_S_i(
	.param .u64 .ptr .align 1 _Z2AXPdS_S_i_param_0,
	.param .u64 .ptr .align 1 _Z2AXPdS_S_i_param_1,
	.param .u64 .ptr .align 1 _Z2AXPdS_S_i_param_2,
	.param .u32 _Z2AXPdS_S_i_param_3
)
{
	.reg .pred 	%p<11>;
	.reg .b32 	%r<39>;
	.reg .b64 	%rd<73>;
	.reg .b64 	%fd<112>;

	ld.param.u64 	%rd23, [_Z2AXPdS_S_i_param_1];
	ld.param.u64 	%rd24, [_Z2AXPdS_S_i_param_2];
	ld.param.u32 	%r22, [_Z2AXPdS_S_i_param_3];
	cvta.to.global.u64 	%rd1, %rd24;
	cvta.to.global.u64 	%rd2, %rd23;
	mov.u32 	%r23, %ctaid.x;
	mov.u32 	%r24, %ntid.x;
	mov.u32 	%r25, %tid.x;
	mad.lo.s32 	%r1, %r23, %r24, %r25;
	setp.ge.s32 	%p1, %r1, %r22;
	@%p1 bra 	$L__BB1_15;
	setp.lt.s32 	%p2, %r22, 1;
	mov.f64 	%fd111, 0d0000000000000000;
	@%p2 bra 	$L__BB1_14;
	add.s32 	%r27, %r22, -1;
	and.b32  	%r2, %r22, 15;
	setp.lt.u32 	%p3, %r27, 15;
	mov.f64 	%fd111, 0d0000000000000000;
	mov.b32 	%r35, 0;
	@%p3 bra 	$L__BB1_5;
	and.b32  	%r35, %r22, 2147483632;
	neg.s32 	%r33, %r35;
	mul.wide.u32 	%rd3, %r22, 120;
	mul.wide.u32 	%rd4, %r22, 112;
	mul.wide.u32 	%rd5, %r22, 104;
	mul.wide.u32 	%rd6, %r22, 96;
	mul.wide.u32 	%rd7, %r22, 88;
	mul.wide.u32 	%rd8, %r22, 80;
	mul.wide.u32 	%rd9, %r22, 72;
	mul.wide.u32 	%rd10, %r22, 64;
	mul.wide.u32 	%rd11, %r22, 56;
	mul.wide.u32 	%rd12, %r22, 48;
	mul.wide.u32 	%rd13, %r22, 40;
	mul.wide.u32 	%rd14, %r22, 32;
	mul.wide.u32 	%rd15, %r22, 24;
	add.s64 	%rd71, %rd1, 64;
	mov.f64 	%fd111, 0d0000000000000000;
	shl.b32 	%r29, %r22, 4;
	mov.u32 	%r32, %r1;
$L__BB1_4:
	.pragma "nounroll";
	mul.wide.s32 	%rd25, %r32, 8;
	add.s64 	%rd26, %rd2, %rd25;
	ld.global.f64 	%fd18, [%rd26];
	ld.global.f64 	%fd19, [%rd71+-64];
	fma.rn.f64 	%fd20, %fd18, %fd19, %fd111;
	mul.wide.u32 	%rd27, %r22, 8;
	add.s64 	%rd28, %rd26, %rd27;
	ld.global.f64 	%fd21, [%rd28];
	ld.global.f64 	%fd22, [%rd71+-56];
	fma.rn.f64 	%fd23, %fd21, %fd22, %fd20;
	mul.wide.u32 	%rd29, %r22, 16;
	add.s64 	%rd30, %rd26, %rd29;
	ld.global.f64 	%fd24, [%rd30];
	ld.global.f64 	%fd25, [%rd71+-48];
	fma.rn.f64 	%fd26, %fd24, %fd25, %fd23;
	add.s64 	%rd31, %rd26, %rd15;
	ld.global.f64 	%fd27, [%rd31];
	ld.global.f64 	%fd28, [%rd71+-40];
	fma.rn.f64 	%fd29, %fd27, %fd28, %fd26;
	add.s64 	%rd32, %rd26, %rd14;
	ld.global.f64 	%fd30, [%rd32];
	ld.global.f64 	%fd31, [%rd71+-32];
	fma.rn.f64 	%fd32, %fd30, %fd31, %fd29;
	add.s64 	%rd33, %rd26, %rd13;
	ld.global.f64 	%fd33, [%rd33];
	ld.global.f64 	%fd34, [%rd71+-24];
	fma.rn.f64 	%fd35, %fd33, %fd34, %fd32;
	add.s64 	%rd34, %rd26, %rd12;
	ld.global.f64 	%fd36, [%rd34];
	ld.global.f64 	%fd37, [%rd71+-16];
	fma.rn.f64 	%fd38, %fd36, %fd37, %fd35;
	add.s64 	%rd35, %rd26, %rd11;
	ld.global.f64 	%fd39, [%rd35];
	ld.global.f64 	%fd40, [%rd71+-8];
	fma.rn.f64 	%fd41, %fd39, %fd40, %fd38;
	add.s64 	%rd36, %rd26, %rd10;
	ld.global.f64 	%fd42, [%rd36];
	ld.global.f64 	%fd43, [%rd71];
	fma.rn.f64 	%fd44, %fd42, %fd43, %fd41;
	add.s64 	%rd37, %rd26, %rd9;
	ld.global.f64 	%fd45, [%rd37];
	ld.global.f64 	%fd46, [%rd71+8];
	fma.rn.f64 	%fd47, %fd45, %fd46, %fd44;
	add.s64 	%rd38, %rd26, %rd8;
	ld.global.f64 	%fd48, [%rd38];
	ld.global.f64 	%fd49, [%rd71+16];
	fma.rn.f64 	%fd50, %fd48, %fd49, %fd47;
	add.s64 	%rd39, %rd26, %rd7;
	ld.global.f64 	%fd51, [%rd39];
	ld.global.f64 	%fd52, [%rd71+24];
	fma.rn.f64 	%fd53, %fd51, %fd52, %fd50;
	add.s64 	%rd40, %rd26, %rd6;
	ld.global.f64 	%fd54, [%rd40];
	ld.global.f64 	%fd55, [%rd71+32];
	fma.rn.f64 	%fd56, %fd54, %fd55, %fd53;
	add.s64 	%rd41, %rd26, %rd5;
	ld.global.f64 	%fd57, [%rd41];
	ld.global.f64 	%fd58, [%rd71+40];
	fma.rn.f64 	%fd59, %fd57, %fd58, %fd56;
	add.s64 	%rd42, %rd26, %rd4;
	ld.global.f64 	%fd60, [%rd42];
	ld.global.f64 	%fd61, [%rd71+48];
	fma.rn.f64 	%fd62, %fd60, %fd61, %fd59;
	add.s64 	%rd43, %rd26, %rd3;
	ld.global.f64 	%fd63, [%rd43];
	ld.global.f64 	%fd64, [%rd71+56];
	fma.rn.f64 	%fd111, %fd63, %fd64, %fd62;
	add.s32 	%r33, %r33, 16;
	add.s32 	%r32, %r32, %r29;
	add.s64 	%rd71, %rd71, 128;
	setp.ne.s32 	%p4, %r33, 0;
	@%p4 bra 	$L__BB1_4;
$L__BB1_5:
	setp.eq.s32 	%p5, %r2, 0;
	@%p5 bra 	$L__BB1_14;
	and.b32  	%r10, %r22, 7;
	setp.lt.u32 	%p6, %r2, 8;
	@%p6 bra 	$L__BB1_8;
	mad.lo.s32 	%r30, %r35, %r22, %r1;
	mul.wide.s32 	%rd44, %r30, 8;
	add.s64 	%rd45, %rd2, %rd44;
	ld.global.f64 	%fd66, [%rd45];
	mul.wide.u32 	%rd46, %r35, 8;
	add.s64 	%rd47, %rd1, %rd46;
	ld.global.f64 	%fd67, [%rd47];
	fma.rn.f64 	%fd68, %fd66, %fd67, %fd111;
	mul.wide.u32 	%rd48, %r22, 8;
	add.s64 	%rd49, %rd45, %rd48;
	ld.global.f64 	%fd69, [%rd49];
	ld.global.f64 	%fd70, [%rd47+8];
	fma.rn.f64 	%fd71, %fd69, %fd70, %fd68;
	add.s64 	%rd50, %rd49, %rd48;
	ld.global.f64 	%fd72, [%rd50];
	ld.global.f64 	%fd73, [%rd47+16];
	fma.rn.f64 	%fd74, %fd72, %fd73, %fd71;
	add.s64 	%rd51, %rd50, %rd48;
	ld.global.f64 	%fd75, [%rd51];
	ld.global.f64 	%fd76, [%rd47+24];
	fma.rn.f64 	%fd77, %fd75, %fd76, %fd74;
	add.s64 	%rd52, %rd51, %rd48;
	ld.global.f64 	%fd78, [%rd52];
	ld.global.f64 	%fd79, [%rd47+32];
	fma.rn.f64 	%fd80, %fd78, %fd79, %fd77;
	add.s64 	%rd53, %rd52, %rd48;
	ld.global.f64 	%fd81, [%rd53];
	ld.global.f64 	%fd82, [%rd47+40];
	fma.rn.f64 	%fd83, %fd81, %fd82, %fd80;
	add.s64 	%rd54, %rd53, %rd48;
	ld.global.f64 	%fd84, [%rd54];
	ld.global.f64 	%fd85, [%rd47+48];
	fma.rn.f64 	%fd86, %fd84, %fd85, %fd83;
	add.s64 	%rd55, %rd54, %rd48;
	ld.global.f64 	%fd87, [%rd55];
	ld.global.f64 	%fd88, [%rd47+56];
	fma.rn.f64 	%fd111, %fd87, %fd88, %fd86;
	add.s32 	%r35, %r35, 8;
$L__BB1_8:
	setp.eq.s32 	%p7, %r10, 0;
	@%p7 bra 	$L__BB1_14;
	and.b32  	%r13, %r22, 3;
	setp.lt.u32 	%p8, %r10, 4;
	@%p8 bra 	$L__BB1_11;
	mad.lo.s32 	%r31, %r35, %r22, %r1;
	mul.wide.s32 	%rd56, %r31, 8;
	add.s64 	%rd57, %rd2, %rd56;
	ld.global.f64 	%fd90, [%rd57];
	mul.wide.u32 	%rd58, %r35, 8;
	add.s64 	%rd59, %rd1, %rd58;
	ld.global.f64 	%fd91, [%rd59];
	fma.rn.f64 	%fd92, %fd90, %fd91, %fd111;
	mul.wide.u32 	%rd60, %r22, 8;
	add.s64 	%rd61, %rd57, %rd60;
	ld.global.f64 	%fd93, [%rd61];
	ld.global.f64 	%fd94, [%rd59+8];
	fma.rn.f64 	%fd95, %fd93, %fd94, %fd92;
	add.s64 	%rd62, %rd61, %rd60;
	ld.global.f64 	%fd96, [%rd62];
	ld.global.f64 	%fd97, [%rd59+16];
	fma.rn.f64 	%fd98, %fd96, %fd97, %fd95;
	add.s64 	%rd63, %rd62, %rd60;
	ld.global.f64 	%fd99, [%rd63];
	ld.global.f64 	%fd100, [%rd59+24];
	fma.rn.f64 	%fd111, %fd99, %fd100, %fd98;
	add.s32 	%r35, %r35, 4;
$L__BB1_11:
	setp.eq.s32 	%p9, %r13, 0;
	@%p9 bra 	$L__BB1_14;
	mul.wide.u32 	%rd64, %r35, 8;
	add.s64 	%rd72, %rd1, %rd64;
	mad.lo.s32 	%r38, %r35, %r22, %r1;
	neg.s32 	%r37, %r13;
$L__BB1_13:
	.pragma "nounroll";
	mul.wide.s32 	%rd65, %r38, 8;
	add.s64 	%rd66, %rd2, %rd65;
	ld.global.f64 	%fd101, [%rd66];
	ld.global.f64 	%fd102, [%rd72];
	fma.rn.f64 	%fd111, %fd101, %fd102, %fd111;
	add.s64 	%rd72, %rd72, 8;
	add.s32 	%r38, %r38, %r22;
	add.s32 	%r37, %r37, 1;
	setp.ne.s32 	%p10, %r37, 0;
	@%p10 bra 	$L__BB1_13;
$L__BB1_14:
	ld.param.u64 	%rd70, [_Z2AXPdS_S_i_param_0];
	cvta.to.global.u64 	%rd67, %rd70;
	mul.wide.s32 	%rd68, %r1, 8;
	add.s64 	%rd69, %rd67, %rd68;
	st.global.f64 	[%rd69], %fd111;
$L__BB1_15:
	ret;

}
	// .globl	_Z7Solve_LPdS_S_S_i
.visible .entry _Z7Solve_LPdS_S_S_i(
	.param .u64 .ptr .align 1 _Z7Solve_LPdS_S_S_i_param_0,
	.param .u64 .ptr .align 1 _Z7Solve_LPdS_S_S_i_param_1,
	.param .u64 .ptr .align 1 _Z7Solve_LPdS_S_S_i_param_2,
	.param .u64 .ptr .align 1 _Z7Solve_LPdS_S_S_i_param_3,
	.param .u32 _Z7Solve_LPdS_S_S_i_param_4
)
{
	.reg .pred 	%p<22>;
	.reg .b32 	%r<83>;
	.reg .b64 	%rd<64>;
	.reg .b64 	%fd<231>;

	ld.param.u64 	%rd19, [_Z7Solve_LPdS_S_S_i_param_0];
	ld.param.u64 	%rd17, [_Z7Solve_LPdS_S_S_i_param_1];
	ld.param.u64 	%rd20, [_Z7Solve_LPdS_S_S_i_param_2];
	ld.param.u64 	%rd18, [_Z7Solve_LPdS_S_S_i_param_3];
	ld.param.u32 	%r51, [_Z7Solve_LPdS_S_S_i_param_4];
	cvta.to.global.u64 	%rd1, %rd20;
	cvta.to.global.u64 	%rd2, %rd19;
	mov.u32 	%r52, %ctaid.x;
	mov.u32 	%r53, %ntid.x;
	mov.u32 	%r54, %tid.x;
	mad.lo.s32 	%r1, %r52, %r53, %r54;
	setp.ge.s32 	%p1, %r1, %r51;
	@%p1 bra 	$L__BB2_32;
	setp.lt.s32 	%p2, %r1, 1;
	mov.f64 	%fd219, 0d0000000000000000;
	mov.b32 	%r78, 0;
	@%p2 bra 	$L__BB2_14;
	mul.lo.s32 	%r2, %r51, %r1;
	min.s32 	%r57, %r1, %r51;
	max.s32 	%r78, %r57, 1;
	and.b32  	%r4, %r78, 15;
	setp.lt.s32 	%p3, %r57, 16;
	mov.f64 	%fd219, 0d0000000000000000;
	mov.b32 	%r69, 0;
	@%p3 bra 	$L__BB2_5;
	and.b32  	%r69, %r78, 2147483632;
	neg.s32 	%r67, %r69;
	add.s64 	%rd3, %rd2, 64;
	add.s64 	%rd60, %rd1, 64;
	mov.f64 	%fd219, 0d0000000000000000;
	mov.u32 	%r66, %r2;
$L__BB2_4:
	.pragma "nounroll";
	mul.wide.s32 	%rd21, %r66, 8;
	add.s64 	%rd22, %rd3, %rd21;
	ld.global.f64 	%fd34, [%rd22+-64];
	ld.global.f64 	%fd35, [%rd60+-64];
	fma.rn.f64 	%fd36, %fd34, %fd35, %fd219;
	ld.global.f64 	%fd37, [%rd22+-56];
	ld.global.f64 	%fd38, [%rd60+-56];
	fma.rn.f64 	%fd39, %fd37, %fd38, %fd36;
	ld.global.f64 	%fd40, [%rd22+-48];
	ld.global.f64 	%fd41, [%rd60+-48];
	fma.rn.f64 	%fd42, %fd40, %fd41, %fd39;
	ld.global.f64 	%fd43, [%rd22+-40];
	ld.global.f64 	%fd44, [%rd60+-40];
	fma.rn.f64 	%fd45, %fd43, %fd44, %fd42;
	ld.global.f64 	%fd46, [%rd22+-32];
	ld.global.f64 	%fd47, [%rd60+-32];
	fma.rn.f64 	%fd48, %fd46, %fd47, %fd45;
	ld.global.f64 	%fd49, [%rd22+-24];
	ld.global.f64 	%fd50, [%rd60+-24];
	fma.rn.f64 	%fd51, %fd49, %fd50, %fd48;
	ld.global.f64 	%fd52, [%rd22+-16];
	ld.global.f64 	%fd53, [%rd60+-16];
	fma.rn.f64 	%fd54, %fd52, %fd53, %fd51;
	ld.global.f64 	%fd55, [%rd22+-8];
	ld.global.f64 	%fd56, [%rd60+-8];
	fma.rn.f64 	%fd57, %fd55, %fd56, %fd54;
	ld.global.f64 	%fd58, [%rd22];
	ld.global.f64 	%fd59, [%rd60];
	fma.rn.f64 	%fd60, %fd58, %fd59, %fd57;
	ld.global.f64 	%fd61, [%rd22+8];
	ld.global.f64 	%fd62, [%rd60+8];
	fma.rn.f64 	%fd63, %fd61, %fd62, %fd60;
	ld.global.f64 	%fd64, [%rd22+16];
	ld.global.f64 	%fd65, [%rd60+16];
	fma.rn.f64 	%fd66, %fd64, %fd65, %fd63;
	ld.global.f64 	%fd67, [%rd22+24];
	ld.global.f64 	%fd68, [%rd60+24];
	fma.rn.f64 	%fd69, %fd67, %fd68, %fd66;
	ld.global.f64 	%fd70, [%rd22+32];
	ld.global.f64 	%fd71, [%rd60+32];
	fma.rn.f64 	%fd72, %fd70, %fd71, %fd69;
	ld.global.f64 	%fd73, [%rd22+40];
	ld.global.f64 	%fd74, [%rd60+40];
	fma.rn.f64 	%fd75, %fd73, %fd74, %fd72;
	ld.global.f64 	%fd76, [%rd22+48];
	ld.global.f64 	%fd77, [%rd60+48];
	fma.rn.f64 	%fd78, %fd76, %fd77, %fd75;
	ld.global.f64 	%fd79, [%rd22+56];
	ld.global.f64 	%fd80, [%rd60+56];
	fma.rn.f64 	%fd219, %fd79, %fd80, %fd78;
	add.s32 	%r67, %r67, 16;
	add.s32 	%r66, %r66, 16;
	add.s64 	%rd60, %rd60, 128;
	setp.ne.s32 	%p4, %r67, 0;
	@%p4 bra 	$L__BB2_4;
$L__BB2_5:
	setp.eq.s32 	%p5, %r4, 0;
	@%p5 bra 	$L__BB2_14;
	and.b32  	%r12, %r78, 7;
	setp.lt.u32 	%p6, %r4, 8;
	@%p6 bra 	$L__BB2_8;
	add.s32 	%r58, %r69, %r2;
	mul.wide.s32 	%rd23, %r58, 8;
	add.s64 	%rd24, %rd2, %rd23;
	ld.global.f64 	%fd82, [%rd24];
	mul.wide.u32 	%rd25, %r69, 8;
	add.s64 	%rd26, %rd1, %rd25;
	ld.global.f64 	%fd83, [%rd26];
	fma.rn.f64 	%fd84, %fd82, %fd83, %fd219;
	ld.global.f64 	%fd85, [%rd24+8];
	ld.global.f64 	%fd86, [%rd26+8];
	fma.rn.f64 	%fd87, %fd85, %fd86, %fd84;
	ld.global.f64 	%fd88, [%rd24+16];
	ld.global.f64 	%fd89, [%rd26+16];
	fma.rn.f64 	%fd90, %fd88, %fd89, %fd87;
	ld.global.f64 	%fd91, [%rd24+24];
	ld.global.f64 	%fd92, [%rd26+24];
	fma.rn.f64 	%fd93, %fd91, %fd92, %fd90;
	ld.global.f64 	%fd94, [%rd24+32];
	ld.global.f64 	%fd95, [%rd26+32];
	fma.rn.f64 	%fd96, %fd94, %fd95, %fd93;
	ld.global.f64 	%fd97, [%rd24+40];
	ld.global.f64 	%fd98, [%rd26+40];
	fma.rn.f64 	%fd99, %fd97, %fd98, %fd96;
	ld.global.f64 	%fd100, [%rd24+48];
	ld.global.f64 	%fd101, [%rd26+48];
	fma.rn.f64 	%fd102, %fd100, %fd101, %fd99;
	ld.global.f64 	%fd103, [%rd24+56];
	ld.global.f64 	%fd104, [%rd26+56];
	fma.rn.f64 	%fd219, %fd103, %fd104, %fd102;
	add.s32 	%r69, %r69, 8;
$L__BB2_8:
	setp.eq.s32 	%p7, %r12, 0;
	@%p7 bra 	$L__BB2_14;
	and.b32  	%r15, %r78, 3;
	setp.lt.u32 	%p8, %r12, 4;
	@%p8 bra 	$L__BB2_11;
	add.s32 	%r59, %r69, %r2;
	mul.wide.s32 	%rd27, %r59, 8;
	add.s64 	%rd28, %rd2, %rd27;
	ld.global.f64 	%fd106, [%rd28];
	mul.wide.u32 	%rd29, %r69, 8;
	add.s64 	%rd30, %rd1, %rd29;
	ld.global.f64 	%fd107, [%rd30];
	fma.rn.f64 	%fd108, %fd106, %fd107, %fd219;
	ld.global.f64 	%fd109, [%rd28+8];
	ld.global.f64 	%fd110, [%rd30+8];
	fma.rn.f64 	%fd111, %fd109, %fd110, %fd108;
	ld.global.f64 	%fd112, [%rd28+16];
	ld.global.f64 	%fd113, [%rd30+16];
	fma.rn.f64 	%fd114, %fd112, %fd113, %fd111;
	ld.global.f64 	%fd115, [%rd28+24];
	ld.global.f64 	%fd116, [%rd30+24];
	fma.rn.f64 	%fd219, %fd115, %fd116, %fd114;
	add.s32 	%r69, %r69, 4;
$L__BB2_11:
	setp.eq.s32 	%p9, %r15, 0;
	@%p9 bra 	$L__BB2_14;
	mul.wide.u32 	%rd31, %r69, 8;
	add.s64 	%rd61, %rd1, %rd31;
	add.s32 	%r72, %r69, %r2;
	neg.s32 	%r71, %r15;
$L__BB2_13:
	.pragma "nounroll";
	mul.wide.s32 	%rd32, %r72, 8;
	add.s64 	%rd33, %rd2, %rd32;
	ld.global.f64 	%fd117, [%rd33];
	ld.global.f64 	%fd118, [%rd61];
	fma.rn.f64 	%fd219, %fd117, %fd118, %fd219;
	add.s64 	%rd61, %rd61, 8;
	add.s32 	%r72, %r72, 1;
	add.s32 	%r71, %r71, 1;
	setp.ne.s32 	%p10, %r71, 0;
	@%p10 bra 	$L__BB2_13;
$L__BB2_14:
	setp.ge.s32 	%p11, %r78, %r51;
	@%p11 bra 	$L__BB2_18;
	setp.eq.s32 	%p12, %r78, %r1;
	@%p12 bra 	$L__BB2_17;
	mad.lo.s32 	%r60, %r51, %r1, %r78;
	mul.wide.s32 	%rd34, %r60, 8;
	add.s64 	%rd35, %rd2, %rd34;
	ld.global.f64 	%fd119, [%rd35];
	mul.wide.u32 	%rd36, %r78, 8;
	add.s64 	%rd37, %rd1, %rd36;
	ld.global.f64 	%fd120, [%rd37];
	fma.rn.f64 	%fd219, %fd119, %fd120, %fd219;
$L__BB2_17:
	add.s32 	%r78, %r78, 1;
$L__BB2_18:
	setp.ge.s32 	%p13, %r78, %r51;
	@%p13 bra 	$L__BB2_31;
	mul.lo.s32 	%r27, %r51, %r1;
	sub.s32 	%r28, %r51, %r78;
	and.b32  	%r29, %r28, 15;
	sub.s32 	%r61, %r78, %r51;
	setp.gt.u32 	%p14, %r61, -16;
	@%p14 bra 	$L__BB2_22;
	and.b32  	%r62, %r28, -16;
	neg.s32 	%r76, %r62;
	add.s64 	%rd10, %rd2, 64;
	add.s32 	%r75, %r78, %r27;
	mul.wide.u32 	%rd38, %r78, 8;
	add.s64 	%rd39, %rd38, %rd1;
	add.s64 	%rd62, %rd39, 64;
$L__BB2_21:
	.pragma "nounroll";
	mul.wide.s32 	%rd40, %r75, 8;
	add.s64 	%rd41, %rd10, %rd40;
	ld.global.f64 	%fd122, [%rd41+-64];
	ld.global.f64 	%fd123, [%rd62+-64];
	fma.rn.f64 	%fd124, %fd122, %fd123, %fd219;
	ld.global.f64 	%fd125, [%rd41+-56];
	ld.global.f64 	%fd126, [%rd62+-56];
	fma.rn.f64 	%fd127, %fd125, %fd126, %fd124;
	ld.global.f64 	%fd128, [%rd41+-48];
	ld.global.f64 	%fd129, [%rd62+-48];
	fma.rn.f64 	%fd130, %fd128, %fd129, %fd127;
	ld.global.f64 	%fd131, [%rd41+-40];
	ld.global.f64 	%fd132, [%rd62+-40];
	fma.rn.f64 	%fd133, %fd131, %fd132, %fd130;
	ld.global.f64 	%fd134, [%rd41+-32];
	ld.global.f64 	%fd135, [%rd62+-32];
	fma.rn.f64 	%fd136, %fd134, %fd135, %fd133;
	ld.global.f64 	%fd137, [%rd41+-24];
	ld.global.f64 	%fd138, [%rd62+-24];
	fma.rn.f64 	%fd139, %fd137, %fd138, %fd136;
	ld.global.f64 	%fd140, [%rd41+-16];
	ld.global.f64 	%fd141, [%rd62+-16];
	fma.rn.f64 	%fd142, %fd140, %fd141, %fd139;
	ld.global.f64 	%fd143, [%rd41+-8];
	ld.global.f64 	%fd144, [%rd62+-8];
	fma.rn.f64 	%fd145, %fd143, %fd144, %fd142;
	ld.global.f64 	%fd146, [%rd41];
	ld.global.f64 	%fd147, [%rd62];
	fma.rn.f64 	%fd148, %fd146, %fd147, %fd145;
	ld.global.f64 	%fd149, [%rd41+8];
	ld.global.f64 	%fd150, [%rd62+8];
	fma.rn.f64 	%fd151, %fd149, %fd150, %fd148;
	ld.global.f64 	%fd152, [%rd41+16];
	ld.global.f64 	%fd153, [%rd62+16];
	fma.rn.f64 	%fd154, %fd152, %fd153, %fd151;
	ld.global.f64 	%fd155, [%rd41+24];
	ld.global.f64 	%fd156, [%rd62+24];
	fma.rn.f64 	%fd157, %fd155, %fd156, %fd154;
	ld.global.f64 	%fd158, [%rd41+32];
	ld.global.f64 	%fd159, [%rd62+32];
	fma.rn.f64 	%fd160, %fd158, %fd159, %fd157;
	ld.global.f64 	%fd161, [%rd41+40];
	ld.global.f64 	%fd162, [%rd62+40];
	fma.rn.f64 	%fd163, %fd161, %fd162, %fd160;
	ld.global.f64 	%fd164, [%rd41+48];
	ld.global.f64 	%fd165, [%rd62+48];
	fma.rn.f64 	%fd166, %fd164, %fd165, %fd163;
	ld.global.f64 	%fd167, [%rd41+56];
	ld.global.f64 	%fd168, [%rd62+56];
	fma.rn.f64 	%fd219, %fd167, %fd168, %fd166;
	add.s32 	%r78, %r78, 16;
	add.s32 	%r76, %r76, 16;
	add.s32 	%r75, %r75, 16;
	add.s64 	%rd62, %rd62, 128;
	setp.ne.s32 	%p15, %r76, 0;
	@%p15 bra 	$L__BB2_21;
$L__BB2_22:
	setp.eq.s32 	%p16, %r29, 0;
	@%p16 bra 	$L__BB2_31;
	and.b32  	%r39, %r28, 7;
	setp.lt.u32 	%p17, %r29, 8;
	@%p17 bra 	$L__BB2_25;
	add.s32 	%r63, %r78, %r27;
	mul.wide.s32 	%rd42, %r63, 8;
	add.s64 	%rd43, %rd2, %rd42;
	ld.global.f64 	%fd170, [%rd43];
	mul.wide.u32 	%rd44, %r78, 8;
	add.s64 	%rd45, %rd1, %rd44;
	ld.global.f64 	%fd171, [%rd45];
	fma.rn.f64 	%fd172, %fd170, %fd171, %fd219;
	ld.global.f64 	%fd173, [%rd43+8];
	ld.global.f64 	%fd174, [%rd45+8];
	fma.rn.f64 	%fd175, %fd173, %fd174, %fd172;
	ld.global.f64 	%fd176, [%rd43+16];
	ld.global.f64 	%fd177, [%rd45+16];
	fma.rn.f64 	%fd178, %fd176, %fd177, %fd175;
	ld.global.f64 	%fd179, [%rd43+24];
	ld.global.f64 	%fd180, [%rd45+24];
	fma.rn.f64 	%fd181, %fd179, %fd180, %fd178;
	ld.global.f64 	%fd182, [%rd43+32];
	ld.global.f64 	%fd183, [%rd45+32];
	fma.rn.f64 	%fd184, %fd182, %fd183, %fd181;
	ld.global.f64 	%fd185, [%rd43+40];
	ld.global.f64 	%fd186, [%rd45+40];
	fma.rn.f64 	%fd187, %fd185, %fd186, %fd184;
	ld.global.f64 	%fd188, [%rd43+48];
	ld.global.f64 	%fd189, [%rd45+48];
	fma.rn.f64 	%fd190, %fd188, %fd189, %fd187;
	ld.global.f64 	%fd191, [%rd43+56];
	ld.global.f64 	%fd192, [%rd45+56];
	fma.rn.f64 	%fd219, %fd191, %fd192, %fd190;
	add.s32 	%r78, %r78, 8;
$L__BB2_25:
	setp.eq.s32 	%p18, %r39, 0;
	@%p18 bra 	$L__BB2_31;
	and.b32  	%r42, %r28, 3;
	setp.lt.u32 	%p19, %r39, 4;
	@%p19 bra 	$L__BB2_28;
	add.s32 	%r64, %r78, %r27;
	mul.wide.s32 	%rd46, %r64, 8;
	add.s64 	%rd47, %rd2, %rd46;
	ld.global.f64 	%fd194, [%rd47];
	mul.wide.u32 	%rd48, %r78, 8;
	add.s64 	%rd49, %rd1, %rd48;
	ld.global.f64 	%fd195, [%rd49];
	fma.rn.f64 	%fd196, %fd194, %fd195, %fd219;
	ld.global.f64 	%fd197, [%rd47+8];
	ld.global.f64 	%fd198, [%rd49+8];
	fma.rn.f64 	%fd199, %fd197, %fd198, %fd196;
	ld.global.f64 	%fd200, [%rd47+16];
	ld.global.f64 	%fd201, [%rd49+16];
	fma.rn.f64 	%fd202, %fd200, %fd201, %fd199;
	ld.global.f64 	%fd203, [%rd47+24];
	ld.global.f64 	%fd204, [%rd49+24];
	fma.rn.f64 	%fd219, %fd203, %fd204, %fd202;
	add.s32 	%r78, %r78, 4;
$L__BB2_28:
	setp.eq.s32 	%p20, %r42, 0;
	@%p20 bra 	$L__BB2_31;
	mul.wide.u32 	%rd50, %r78, 8;
	add.s64 	%rd63, %rd1, %rd50;
	add.s32 	%r82, %r78, %r27;
	neg.s32 	%r81, %r42;
$L__BB2_30:
	.pragma "nounroll";
	mul.wide.s32 	%rd51, %r82, 8;
	add.s64 	%rd52, %rd2, %rd51;
	ld.global.f64 	%fd205, [%rd52];
	ld.global.f64 	%fd206, [%rd63];
	fma.rn.f64 	%fd219, %fd205, %fd206, %fd219;
	add.s64 	%rd63, %rd63, 8;
	add.s32 	%r82, %r82, 1;
	add.s32 	%r81, %r81, 1;
	setp.ne.s32 	%p21, %r81, 0;
	@%p21 bra 	$L__BB2_30;
$L__BB2_31:
	cvta.to.global.u64 	%rd53, %rd17;
	mul.wide.s32 	%rd54, %r1, 8;
	add.s64 	%rd55, %rd53, %rd54;
	ld.global.f64 	%fd207, [%rd55];
	sub.f64 	%fd208, %fd207, %fd219;
	mad.lo.s32 	%r65, %r51, %r1, %r1;
	mul.wide.s32 	%rd56, %r65, 8;
	add.s64 	%rd57, %rd2, %rd56;
	ld.global.f64 	%fd209, [%rd57];
	div.rn.f64 	%fd210, %fd208, %fd209;
	cvta.to.global.u64 	%rd58, %rd18;
	add.s64 	%rd59, %rd58, %rd54;
	st.global.f64 	[%rd59], %fd210;
$L__BB2_32:
	ret;

}
	// .globl	_Z5Eps_LPdS_S_i
.visible .entry _Z5Eps_LPdS_S_i(
	.param .u64 .ptr .align 1 _Z5Eps_LPdS_S_i_param_0,
	.param .u64 .ptr .align 1 _Z5Eps_LPdS_S_i_param_1,
	.param .u64 .ptr .align 1 _Z5Eps_LPdS_S_i_param_2,
	.param .u32 _Z5Eps_LPdS_S_i_param_3
)
{
	.reg .pred 	%p<2>;
	.reg .b32 	%r<6>;
	.reg .b64 	%rd<11>;
	.reg .b64 	%fd<6>;

	ld.param.u64 	%rd1, [_Z5Eps_LPdS_S_i_param_0];
	ld.param.u64 	%rd2, [_Z5Eps_LPdS_S_i_param_1];
	ld.param.u64 	%rd3, [_Z5Eps_LPdS_S_i_param_2];
	ld.param.u32 	%r2, [_Z5Eps_LPdS_S_i_param_3];
	mov.u32 	%r3, %ctaid.x;
	mov.u32 	%r4, %ntid.x;
	mov.u32 	%r5, %tid.x;
	mad.lo.s32 	%r1, %r3, %r4, %r5;
	setp.ge.s32 	%p1, %r1, %r2;
	@%p1 bra 	$L__BB3_2;
	cvta.to.global.u64 	%rd4, %rd2;
	cvta.to.global.u64 	%rd5, %rd1;
	cvta.to.global.u64 	%rd6, %rd3;
	mul.wide.s32 	%rd7, %r1, 8;
	add.s64 	%rd8, %rd4, %rd7;
	ld.global.f64 	%fd1, [%rd8];
	add.s64 	%rd9, %rd5, %rd7;
	ld.global.f64 	%fd2, [%rd9];
	sub.f64 	%fd3, %fd1, %fd2;
	abs.f64 	%fd4, %fd3;
	add.s64 	%rd10, %rd6, %rd7;
	st.global.f64 	[%rd10], %fd4;
	ld.global.f64 	%fd5, [%rd8];
	st.global.f64 	[%rd9], %fd5;
$L__BB3_2:
	ret;

}
	// .globl	_Z3PHIPdS_S_
.visible .entry _Z3PHIPdS_S_(
	.param .u64 .ptr .align 1 _Z3PHIPdS_S__param_0,
	.param .u64 .ptr .align 1 _Z3PHIPdS_S__param_1,
	.param .u64 .ptr .align 1 _Z3PHIPdS_S__param_2
)
{
	.reg .b32 	%r<5>;
	.reg .b64 	%rd<11>;
	.reg .b64 	%fd<4>;

	ld.param.u64 	%rd1, [_Z3PHIPdS_S__param_0];
	ld.param.u64 	%rd2, [_Z3PHIPdS_S__param_1];
	ld.param.u64 	%rd3, [_Z3PHIPdS_S__param_2];
	cvta.to.global.u64 	%rd4, %rd1;
	cvta.to.global.u64 	%rd5, %rd3;
	cvta.to.global.u64 	%rd6, %rd2;
	mov.u32 	%r1, %ctaid.x;
	mov.u32 	%r2, %ntid.x;
	mov.u32 	%r3, %tid.x;
	mad.lo.s32 	%r4, %r1, %r2, %r3;
	mul.wide.s32 	%rd7, %r4, 8;
	add.s64 	%rd8, %rd6, %rd7;
	ld.global.f64 	%fd1, [%rd8];
	add.s64 	%rd9, %rd5, %rd7;
	ld.global.f64 	%fd2, [%rd9];
	sub.f64 	%fd3, %fd1, %fd2;
	add.s64 	%rd10, %rd4, %rd7;
	st.global.f64 	[%rd10], %fd3;
	ret;

}
	// .globl	_Z5D_PHIPdS_i
.visible .entry _Z5D_PHIPdS_i(
	.param .u64 .ptr .align 1 _Z5D_PHIPdS_i_param_0,
	.param .u64 .ptr .align 1 _Z5D_PHIPdS_i_param_1,
	.param .u32 _Z5D_PHIPdS_i_param_2
)
{
	.reg .pred 	%p<73>;
	.reg .b32 	%r<139>;
	.reg .b64 	%rd<42>;
	.reg .b64 	%fd<265>;

	ld.param.u64 	%rd3, [_Z5D_PHIPdS_i_param_0];
	ld.param.u64 	%rd4, [_Z5D_PHIPdS_i_param_1];
	ld.param.u32 	%r49, [_Z5D_PHIPdS_i_param_2];
	cvta.to.global.u64 	%rd1, %rd4;
	cvta.to.global.u64 	%rd2, %rd3;
	mov.u32 	%r50, %ctaid.x;
	mov.u32 	%r51, %ntid.x;
	mul.lo.s32 	%r1, %r50, %r51;
	mov.u32 	%r2, %tid.x;
	add.s32 	%r3, %r1, %r2;
	mov.u32 	%r52, %ctaid.y;
	mov.u32 	%r53, %ntid.y;
	mul.lo.s32 	%r4, %r52, %r53;
	mov.u32 	%r5, %tid.y;
	add.s32 	%r54, %r4, %r5;
	cvt.rn.f64.s32 	%fd1, %r49;
	mul.f64 	%fd60, %fd1, 0d3FC3333333333333;
	cvt.rzi.s32.f64 	%r7, %fd60;
	add.s32 	%r55, %r7, %r3;
	setp.gt.s32 	%p3, %r54, %r55;
	sub.s32 	%r56, %r3, %r7;
	setp.lt.s32 	%p4, %r54, %r56;
	or.pred  	%p5, %p3, %p4;
	@%p5 bra 	$L__BB5_41;
	setp.gt.s32 	%p6, %r54, %r7;
	add.s32 	%r59, %r54, %r7;
	add.s32 	%r60, %r59, 1;
	sub.s32 	%r61, %r49, %r7;
	setp.lt.s32 	%p7, %r54, %r61;
	sub.s32 	%r62, %r54, %r7;
	setp.ge.s32 	%p8, %r54, %r61;
	setp.lt.s32 	%p9, %r54, %r49;
	and.pred  	%p10, %p9, %p8;
	selp.b32 	%r63, %r62, 0, %p10;
	selp.b32 	%r64, %r62, %r63, %p7;
	selp.b32 	%r130, %r64, %r63, %p6;
	selp.b32 	%r9, %r49, %r60, %p10;
	setp.ge.s32 	%p11, %r130, %r9;
	mov.f64 	%fd264, 0d7FF8000000000000;
	@%p11 bra 	$L__BB5_40;
	mul.wide.u32 	%rd8, %r54, 8;
	add.s64 	%rd9, %rd1, %rd8;
	ld.global.f64 	%fd2, [%rd9];
	abs.f64 	%fd64, %fd2;
	setp.eq.f64 	%p12, %fd64, 0d7FF0000000000000;
	mul.f64 	%fd65, %fd2, 0d3FE45F306DC9C883;
	cvt.rni.s32.f64 	%r65, %fd65;
	cvt.rn.f64.s32 	%fd66, %r65;
	fma.rn.f64 	%fd67, %fd66, 0dBFF921FB54442D18, %fd2;
	fma.rn.f64 	%fd68, %fd66, 0dBC91A62633145C00, %fd67;
	fma.rn.f64 	%fd69, %fd66, 0dB97B839A252049C0, %fd68;
	setp.ltu.f64 	%p13, %fd64, 0d41E0000000000000;
	mov.f64 	%fd251, 0d0000000000000000;
	mul.rn.f64 	%fd70, %fd2, %fd251;
	mov.f64 	%fd71, 0d4000000000000000;
	{
	.reg .b32 %temp; 
	mov.b64 	{%temp, %r10}, %fd71;
	}
	and.b32  	%r11, %r10, 2146435072;
	setp.eq.s32 	%p14, %r11, 1062207488;
	setp.lt.s32 	%p15, %r10, 0;
	selp.b32 	%r12, 0, 2146435072, %p15;
	and.b32  	%r66, %r10, 2147483647;
	setp.ne.s32 	%p16, %r66, 1071644672;
	and.pred  	%p1, %p14, %p16;
	or.pred  	%p2, %p12, %p13;
	selp.f64 	%fd3, %fd70, %fd69, %p12;
	selp.b32 	%r13, 0, %r65, %p12;
	add.f64 	%fd72, %fd2, %fd2;
	abs.f64 	%fd4, %fd72;
	mul.f64 	%fd73, %fd72, 0d3FE45F306DC9C883;
	cvt.rni.s32.f64 	%r14, %fd73;
	cvt.rn.f64.s32 	%fd74, %r14;
	fma.rn.f64 	%fd75, %fd74, 0dBFF921FB54442D18, %fd72;
	fma.rn.f64 	%fd76, %fd74, 0dBC91A62633145C00, %fd75;
	fma.rn.f64 	%fd5, %fd74, 0dB97B839A252049C0, %fd76;
	sub.s32 	%r129, %r130, %r9;
	sub.s32 	%r67, %r130, %r4;
	sub.s32 	%r128, %r67, %r5;
	sub.s32 	%r68, %r130, %r1;
	sub.s32 	%r127, %r68, %r2;
	mov.u64 	%rd12, __cudart_sin_cos_coeffs;
$L__BB5_3:
	mov.f64 	%fd253, %fd3;
	mov.u32 	%r131, %r13;
	@%p2 bra 	$L__BB5_5;
	{ // callseq 3, 0
	.param .b64 param0;
	st.param.f64 	[param0], %fd2;
	.param .align 16 .b8 retval0[16];
	call.uni (retval0), 
	__internal_trig_reduction_slowpathd, 
	(
	param0
	);
	ld.param.f64 	%fd253, [retval0];
	ld.param.b32 	%r131, [retval0+8];
	} // callseq 3
$L__BB5_5:
	ld.param.u64 	%rd41, [_Z5D_PHIPdS_i_param_1];
	shl.b32 	%r70, %r131, 6;
	cvt.u64.u32 	%rd10, %r70;
	and.b64  	%rd11, %rd10, 64;
	add.s64 	%rd13, %rd12, %rd11;
	mul.rn.f64 	%fd78, %fd253, %fd253;
	and.b32  	%r71, %r131, 1;
	setp.eq.b32 	%p17, %r71, 1;
	selp.f64 	%fd79, 0dBDA8FF8320FD8164, 0d3DE5DB65F9785EBA, %p17;
	ld.global.nc.v2.f64 	{%fd80, %fd81}, [%rd13];
	fma.rn.f64 	%fd82, %fd79, %fd78, %fd80;
	fma.rn.f64 	%fd83, %fd82, %fd78, %fd81;
	ld.global.nc.v2.f64 	{%fd84, %fd85}, [%rd13+16];
	fma.rn.f64 	%fd86, %fd83, %fd78, %fd84;
	fma.rn.f64 	%fd87, %fd86, %fd78, %fd85;
	ld.global.nc.v2.f64 	{%fd88, %fd89}, [%rd13+32];
	fma.rn.f64 	%fd90, %fd87, %fd78, %fd88;
	fma.rn.f64 	%fd91, %fd90, %fd78, %fd89;
	fma.rn.f64 	%fd92, %fd91, %fd253, %fd253;
	fma.rn.f64 	%fd93, %fd91, %fd78, 0d3FF0000000000000;
	selp.f64 	%fd94, %fd93, %fd92, %p17;
	and.b32  	%r72, %r131, 2;
	setp.eq.s32 	%p18, %r72, 0;
	mov.f64 	%fd95, 0d0000000000000000;
	sub.f64 	%fd96, %fd95, %fd94;
	selp.f64 	%fd10, %fd94, %fd96, %p18;
	mul.wide.s32 	%rd14, %r130, 8;
	cvta.to.global.u64 	%rd15, %rd41;
	add.s64 	%rd16, %rd15, %rd14;
	ld.global.f64 	%fd11, [%rd16];
	abs.f64 	%fd12, %fd11;
	setp.neu.f64 	%p19, %fd12, 0d7FF0000000000000;
	@%p19 bra 	$L__BB5_7;
	mov.f64 	%fd102, 0d0000000000000000;
	mul.rn.f64 	%fd255, %fd11, %fd102;
	mov.b32 	%r133, 1;
	bra.uni 	$L__BB5_10;
$L__BB5_7:
	mul.f64 	%fd97, %fd11, 0d3FE45F306DC9C883;
	cvt.rni.s32.f64 	%r132, %fd97;
	cvt.rn.f64.s32 	%fd98, %r132;
	fma.rn.f64 	%fd99, %fd98, 0dBFF921FB54442D18, %fd11;
	fma.rn.f64 	%fd100, %fd98, 0dBC91A62633145C00, %fd99;
	fma.rn.f64 	%fd255, %fd98, 0dB97B839A252049C0, %fd100;
	setp.ltu.f64 	%p20, %fd12, 0d41E0000000000000;
	@%p20 bra 	$L__BB5_9;
	{ // callseq 4, 0
	.param .b64 param0;
	st.param.f64 	[param0], %fd11;
	.param .align 16 .b8 retval0[16];
	call.uni (retval0), 
	__internal_trig_reduction_slowpathd, 
	(
	param0
	);
	ld.param.f64 	%fd255, [retval0];
	ld.param.b32 	%r132, [retval0+8];
	} // callseq 4
$L__BB5_9:
	add.s32 	%r133, %r132, 1;
$L__BB5_10:
	setp.lt.s32 	%p21, %r10, 0;
	setp.eq.s32 	%p22, %r11, 1062207488;
	shl.b32 	%r75, %r133, 6;
	cvt.u64.u32 	%rd17, %r75;
	and.b64  	%rd18, %rd17, 64;
	add.s64 	%rd20, %rd12, %rd18;
	mul.rn.f64 	%fd103, %fd255, %fd255;
	and.b32  	%r76, %r133, 1;
	setp.eq.b32 	%p24, %r76, 1;
	selp.f64 	%fd104, 0dBDA8FF8320FD8164, 0d3DE5DB65F9785EBA, %p24;
	ld.global.nc.v2.f64 	{%fd105, %fd106}, [%rd20];
	fma.rn.f64 	%fd107, %fd104, %fd103, %fd105;
	fma.rn.f64 	%fd108, %fd107, %fd103, %fd106;
	ld.global.nc.v2.f64 	{%fd109, %fd110}, [%rd20+16];
	fma.rn.f64 	%fd111, %fd108, %fd103, %fd109;
	fma.rn.f64 	%fd112, %fd111, %fd103, %fd110;
	ld.global.nc.v2.f64 	{%fd113, %fd114}, [%rd20+32];
	fma.rn.f64 	%fd115, %fd112, %fd103, %fd113;
	fma.rn.f64 	%fd116, %fd115, %fd103, %fd114;
	fma.rn.f64 	%fd117, %fd116, %fd255, %fd255;
	fma.rn.f64 	%fd118, %fd116, %fd103, 0d3FF0000000000000;
	selp.f64 	%fd119, %fd118, %fd117, %p24;
	and.b32  	%r77, %r133, 2;
	setp.eq.s32 	%p25, %r77, 0;
	mov.f64 	%fd120, 0d0000000000000000;
	sub.f64 	%fd121, %fd120, %fd119;
	selp.f64 	%fd122, %fd119, %fd121, %p25;
	mul.f64 	%fd18, %fd10, %fd122;
	{
	.reg .b32 %temp; 
	mov.b64 	{%temp, %r29}, %fd18;
	}
	abs.f64 	%fd19, %fd18;
	{ // callseq 5, 0
	.param .b64 param0;
	st.param.f64 	[param0], %fd19;
	.param .b64 retval0;
	call.uni (retval0), 
	__internal_accurate_pow, 
	(
	param0
	);
	ld.param.f64 	%fd123, [retval0];
	} // callseq 5
	setp.lt.s32 	%p26, %r29, 0;
	neg.f64 	%fd125, %fd123;
	selp.f64 	%fd126, %fd125, %fd123, %p22;
	selp.f64 	%fd127, %fd126, %fd123, %p26;
	setp.eq.f64 	%p27, %fd18, 0d0000000000000000;
	selp.b32 	%r78, %r29, 0, %p22;
	or.b32  	%r79, %r78, 2146435072;
	selp.b32 	%r80, %r79, %r78, %p21;
	mov.b32 	%r81, 0;
	mov.b64 	%fd128, {%r81, %r80};
	selp.f64 	%fd256, %fd128, %fd127, %p27;
	add.f64 	%fd129, %fd18, 0d4000000000000000;
	{
	.reg .b32 %temp; 
	mov.b64 	{%temp, %r82}, %fd129;
	}
	and.b32  	%r83, %r82, 2146435072;
	setp.ne.s32 	%p28, %r83, 2146435072;
	@%p28 bra 	$L__BB5_15;
	setp.num.f64 	%p29, %fd18, %fd18;
	@%p29 bra 	$L__BB5_13;
	mov.f64 	%fd130, 0d4000000000000000;
	add.rn.f64 	%fd256, %fd18, %fd130;
	bra.uni 	$L__BB5_15;
$L__BB5_13:
	setp.neu.f64 	%p30, %fd19, 0d7FF0000000000000;
	@%p30 bra 	$L__BB5_15;
	or.b32  	%r84, %r12, -2147483648;
	selp.b32 	%r85, %r84, %r12, %p1;
	selp.b32 	%r86, %r85, %r12, %p26;
	mov.b32 	%r87, 0;
	mov.b64 	%fd256, {%r87, %r86};
$L__BB5_15:
	setp.ltu.f64 	%p32, %fd4, 0d41E0000000000000;
	setp.eq.f64 	%p33, %fd4, 0d7FF0000000000000;
	setp.eq.f64 	%p34, %fd18, 0d3FF0000000000000;
	selp.f64 	%fd131, 0d3FF0000000000000, %fd256, %p34;
	setp.eq.s32 	%p35, %r128, 0;
	selp.f64 	%fd132, 0d3FF0000000000000, 0d0000000000000000, %p35;
	fma.rn.f64 	%fd133, %fd132, %fd1, %fd131;
	setp.eq.s32 	%p36, %r127, 0;
	selp.f64 	%fd134, 0d3FF0000000000000, 0d0000000000000000, %p36;
	fma.rn.f64 	%fd252, %fd134, %fd133, %fd252;
	or.pred  	%p37, %p33, %p32;
	add.f64 	%fd25, %fd2, %fd2;
	mov.f64 	%fd135, 0d0000000000000000;
	mul.rn.f64 	%fd136, %fd25, %fd135;
	selp.f64 	%fd257, %fd136, %fd5, %p33;
	selp.b32 	%r134, 0, %r14, %p33;
	@%p37 bra 	$L__BB5_17;
	{ // callseq 6, 0
	.param .b64 param0;
	st.param.f64 	[param0], %fd25;
	.param .align 16 .b8 retval0[16];
	call.uni (retval0), 
	__internal_trig_reduction_slowpathd, 
	(
	param0
	);
	ld.param.f64 	%fd257, [retval0];
	ld.param.b32 	%r134, [retval0+8];
	} // callseq 6
$L__BB5_17:
	shl.b32 	%r89, %r134, 6;
	cvt.u64.u32 	%rd21, %r89;
	and.b64  	%rd22, %rd21, 64;
	add.s64 	%rd24, %rd12, %rd22;
	mul.rn.f64 	%fd138, %fd257, %fd257;
	and.b32  	%r90, %r134, 1;
	setp.eq.b32 	%p39, %r90, 1;
	selp.f64 	%fd139, 0dBDA8FF8320FD8164, 0d3DE5DB65F9785EBA, %p39;
	ld.global.nc.v2.f64 	{%fd140, %fd141}, [%rd24];
	fma.rn.f64 	%fd142, %fd139, %fd138, %fd140;
	fma.rn.f64 	%fd143, %fd142, %fd138, %fd141;
	ld.global.nc.v2.f64 	{%fd144, %fd145}, [%rd24+16];
	fma.rn.f64 	%fd146, %fd143, %fd138, %fd144;
	fma.rn.f64 	%fd147, %fd146, %fd138, %fd145;
	ld.global.nc.v2.f64 	{%fd148, %fd149}, [%rd24+32];
	fma.rn.f64 	%fd150, %fd147, %fd138, %fd148;
	fma.rn.f64 	%fd151, %fd150, %fd138, %fd149;
	fma.rn.f64 	%fd152, %fd151, %fd257, %fd257;
	fma.rn.f64 	%fd153, %fd151, %fd138, 0d3FF0000000000000;
	selp.f64 	%fd154, %fd153, %fd152, %p39;
	and.b32  	%r91, %r134, 2;
	setp.eq.s32 	%p40, %r91, 0;
	mov.f64 	%fd155, 0d0000000000000000;
	sub.f64 	%fd156, %fd155, %fd154;
	selp.f64 	%fd29, %fd154, %fd156, %p40;
	@%p19 bra 	$L__BB5_19;
	mov.f64 	%fd162, 0d0000000000000000;
	mul.rn.f64 	%fd259, %fd11, %fd162;
	mov.b32 	%r136, 1;
	bra.uni 	$L__BB5_22;
$L__BB5_19:
	mul.f64 	%fd157, %fd11, 0d3FE45F306DC9C883;
	cvt.rni.s32.f64 	%r135, %fd157;
	cvt.rn.f64.s32 	%fd158, %r135;
	fma.rn.f64 	%fd159, %fd158, 0dBFF921FB54442D18, %fd11;
	fma.rn.f64 	%fd160, %fd158, 0dBC91A62633145C00, %fd159;
	fma.rn.f64 	%fd259, %fd158, 0dB97B839A252049C0, %fd160;
	setp.ltu.f64 	%p41, %fd12, 0d41E0000000000000;
	@%p41 bra 	$L__BB5_21;
	{ // callseq 7, 0
	.param .b64 param0;
	st.param.f64 	[param0], %fd11;
	.param .align 16 .b8 retval0[16];
	call.uni (retval0), 
	__internal_trig_reduction_slowpathd, 
	(
	param0
	);
	ld.param.f64 	%fd259, [retval0];
	ld.param.b32 	%r135, [retval0+8];
	} // callseq 7
$L__BB5_21:
	add.s32 	%r136, %r135, 1;
$L__BB5_22:
	shl.b32 	%r94, %r136, 6;
	cvt.u64.u32 	%rd25, %r94;
	and.b64  	%rd26, %rd25, 64;
	add.s64 	%rd28, %rd12, %rd26;
	mul.rn.f64 	%fd163, %fd259, %fd259;
	and.b32  	%r95, %r136, 1;
	setp.eq.b32 	%p45, %r95, 1;
	selp.f64 	%fd164, 0dBDA8FF8320FD8164, 0d3DE5DB65F9785EBA, %p45;
	ld.global.nc.v2.f64 	{%fd165, %fd166}, [%rd28];
	fma.rn.f64 	%fd167, %fd164, %fd163, %fd165;
	fma.rn.f64 	%fd168, %fd167, %fd163, %fd166;
	ld.global.nc.v2.f64 	{%fd169, %fd170}, [%rd28+16];
	fma.rn.f64 	%fd171, %fd168, %fd163, %fd169;
	fma.rn.f64 	%fd172, %fd171, %fd163, %fd170;
	ld.global.nc.v2.f64 	{%fd173, %fd174}, [%rd28+32];
	fma.rn.f64 	%fd175, %fd172, %fd163, %fd173;
	fma.rn.f64 	%fd176, %fd175, %fd163, %fd174;
	fma.rn.f64 	%fd177, %fd176, %fd259, %fd259;
	fma.rn.f64 	%fd178, %fd176, %fd163, 0d3FF0000000000000;
	selp.f64 	%fd179, %fd178, %fd177, %p45;
	and.b32  	%r96, %r136, 2;
	setp.eq.s32 	%p46, %r96, 0;
	mov.f64 	%fd180, 0d0000000000000000;
	sub.f64 	%fd181, %fd180, %fd179;
	selp.f64 	%fd35, %fd179, %fd181, %p46;
	{
	.reg .b32 %temp; 
	mov.b64 	{%temp, %r38}, %fd35;
	}
	abs.f64 	%fd36, %fd35;
	{ // callseq 8, 0
	.param .b64 param0;
	st.param.f64 	[param0], %fd36;
	.param .b64 retval0;
	call.uni (retval0), 
	__internal_accurate_pow, 
	(
	param0
	);
	ld.param.f64 	%fd182, [retval0];
	} // callseq 8
	setp.lt.s32 	%p47, %r38, 0;
	neg.f64 	%fd184, %fd182;
	selp.f64 	%fd185, %fd184, %fd182, %p22;
	selp.f64 	%fd186, %fd185, %fd182, %p47;
	setp.eq.f64 	%p48, %fd35, 0d0000000000000000;
	selp.b32 	%r97, %r38, 0, %p22;
	or.b32  	%r98, %r97, 2146435072;
	selp.b32 	%r99, %r98, %r97, %p21;
	mov.b32 	%r100, 0;
	mov.b64 	%fd187, {%r100, %r99};
	selp.f64 	%fd260, %fd187, %fd186, %p48;
	add.f64 	%fd188, %fd35, 0d4000000000000000;
	{
	.reg .b32 %temp; 
	mov.b64 	{%temp, %r101}, %fd188;
	}
	and.b32  	%r102, %r101, 2146435072;
	setp.ne.s32 	%p49, %r102, 2146435072;
	@%p49 bra 	$L__BB5_27;
	setp.num.f64 	%p50, %fd35, %fd35;
	@%p50 bra 	$L__BB5_25;
	mov.f64 	%fd189, 0d4000000000000000;
	add.rn.f64 	%fd260, %fd35, %fd189;
	bra.uni 	$L__BB5_27;
$L__BB5_25:
	setp.neu.f64 	%p51, %fd36, 0d7FF0000000000000;
	@%p51 bra 	$L__BB5_27;
	or.b32  	%r103, %r12, -2147483648;
	selp.b32 	%r104, %r103, %r12, %p1;
	selp.b32 	%r105, %r104, %r12, %p47;
	mov.b32 	%r106, 0;
	mov.b64 	%fd260, {%r106, %r105};
$L__BB5_27:
	setp.eq.f64 	%p53, %fd35, 0d3FF0000000000000;
	selp.f64 	%fd190, 0d3FF0000000000000, %fd260, %p53;
	mul.f64 	%fd41, %fd29, %fd190;
	add.f64 	%fd42, %fd11, %fd11;
	abs.f64 	%fd43, %fd42;
	setp.neu.f64 	%p54, %fd43, 0d7FF0000000000000;
	@%p54 bra 	$L__BB5_29;
	mov.f64 	%fd196, 0d0000000000000000;
	mul.rn.f64 	%fd261, %fd42, %fd196;
	mov.b32 	%r137, 0;
	bra.uni 	$L__BB5_31;
$L__BB5_29:
	mul.f64 	%fd191, %fd42, 0d3FE45F306DC9C883;
	cvt.rni.s32.f64 	%r137, %fd191;
	cvt.rn.f64.s32 	%fd192, %r137;
	fma.rn.f64 	%fd193, %fd192, 0dBFF921FB54442D18, %fd42;
	fma.rn.f64 	%fd194, %fd192, 0dBC91A62633145C00, %fd193;
	fma.rn.f64 	%fd261, %fd192, 0dB97B839A252049C0, %fd194;
	setp.ltu.f64 	%p55, %fd43, 0d41E0000000000000;
	@%p55 bra 	$L__BB5_31;
	{ // callseq 9, 0
	.param .b64 param0;
	st.param.f64 	[param0], %fd42;
	.param .align 16 .b8 retval0[16];
	call.uni (retval0), 
	__internal_trig_reduction_slowpathd, 
	(
	param0
	);
	ld.param.f64 	%fd261, [retval0];
	ld.param.b32 	%r137, [retval0+8];
	} // callseq 9
$L__BB5_31:
	shl.b32 	%r109, %r137, 6;
	cvt.u64.u32 	%rd29, %r109;
	and.b64  	%rd30, %rd29, 64;
	add.s64 	%rd32, %rd12, %rd30;
	mul.rn.f64 	%fd197, %fd261, %fd261;
	and.b32  	%r110, %r137, 1;
	setp.eq.b32 	%p56, %r110, 1;
	selp.f64 	%fd198, 0dBDA8FF8320FD8164, 0d3DE5DB65F9785EBA, %p56;
	ld.global.nc.v2.f64 	{%fd199, %fd200}, [%rd32];
	fma.rn.f64 	%fd201, %fd198, %fd197, %fd199;
	fma.rn.f64 	%fd202, %fd201, %fd197, %fd200;
	ld.global.nc.v2.f64 	{%fd203, %fd204}, [%rd32+16];
	fma.rn.f64 	%fd205, %fd202, %fd197, %fd203;
	fma.rn.f64 	%fd206, %fd205, %fd197, %fd204;
	ld.global.nc.v2.f64 	{%fd207, %fd208}, [%rd32+32];
	fma.rn.f64 	%fd209, %fd206, %fd197, %fd207;
	fma.rn.f64 	%fd210, %fd209, %fd197, %fd208;
	fma.rn.f64 	%fd211, %fd210, %fd261, %fd261;
	fma.rn.f64 	%fd212, %fd210, %fd197, 0d3FF0000000000000;
	selp.f64 	%fd213, %fd212, %fd211, %p56;
	and.b32  	%r111, %r137, 2;
	setp.eq.s32 	%p57, %r111, 0;
	mov.f64 	%fd214, 0d0000000000000000;
	sub.f64 	%fd215, %fd214, %fd213;
	selp.f64 	%fd48, %fd213, %fd215, %p57;
	mov.f64 	%fd262, %fd3;
	mov.u32 	%r138, %r13;
	@%p2 bra 	$L__BB5_33;
	{ // callseq 10, 0
	.param .b64 param0;
	st.param.f64 	[param0], %fd2;
	.param .align 16 .b8 retval0[16];
	call.uni (retval0), 
	__internal_trig_reduction_slowpathd, 
	(
	param0
	);
	ld.param.f64 	%fd262, [retval0];
	ld.param.b32 	%r138, [retval0+8];
	} // callseq 10
$L__BB5_33:
	setp.lt.s32 	%p58, %r10, 0;
	setp.eq.s32 	%p59, %r11, 1062207488;
	shl.b32 	%r113, %r138, 6;
	cvt.u64.u32 	%rd33, %r113;
	and.b64  	%rd34, %rd33, 64;
	add.s64 	%rd36, %rd12, %rd34;
	mul.rn.f64 	%fd217, %fd262, %fd262;
	and.b32  	%r114, %r138, 1;
	setp.eq.b32 	%p61, %r114, 1;
	selp.f64 	%fd218, 0dBDA8FF8320FD8164, 0d3DE5DB65F9785EBA, %p61;
	ld.global.nc.v2.f64 	{%fd219, %fd220}, [%rd36];
	fma.rn.f64 	%fd221, %fd218, %fd217, %fd219;
	fma.rn.f64 	%fd222, %fd221, %fd217, %fd220;
	ld.global.nc.v2.f64 	{%fd223, %fd224}, [%rd36+16];
	fma.rn.f64 	%fd225, %fd222, %fd217, %fd223;
	fma.rn.f64 	%fd226, %fd225, %fd217, %fd224;
	ld.global.nc.v2.f64 	{%fd227, %fd228}, [%rd36+32];
	fma.rn.f64 	%fd229, %fd226, %fd217, %fd227;
	fma.rn.f64 	%fd230, %fd229, %fd217, %fd228;
	fma.rn.f64 	%fd231, %fd230, %fd262, %fd262;
	fma.rn.f64 	%fd232, %fd230, %fd217, 0d3FF0000000000000;
	selp.f64 	%fd233, %fd232, %fd231, %p61;
	and.b32  	%r115, %r138, 2;
	setp.eq.s32 	%p62, %r115, 0;
	mov.f64 	%fd234, 0d0000000000000000;
	sub.f64 	%fd235, %fd234, %fd233;
	selp.f64 	%fd51, %fd233, %fd235, %p62;
	{
	.reg .b32 %temp; 
	mov.b64 	{%temp, %r44}, %fd51;
	}
	abs.f64 	%fd52, %fd51;
	{ // callseq 11, 0
	.param .b64 param0;
	st.param.f64 	[param0], %fd52;
	.param .b64 retval0;
	call.uni (retval0), 
	__internal_accurate_pow, 
	(
	param0
	);
	ld.param.f64 	%fd236, [retval0];
	} // callseq 11
	setp.lt.s32 	%p63, %r44, 0;
	neg.f64 	%fd238, %fd236;
	selp.f64 	%fd239, %fd238, %fd236, %p59;
	selp.f64 	%fd240, %fd239, %fd236, %p63;
	setp.eq.f64 	%p64, %fd51, 0d0000000000000000;
	selp.b32 	%r116, %r44, 0, %p59;
	or.b32  	%r117, %r116, 2146435072;
	selp.b32 	%r118, %r117, %r116, %p58;
	mov.b32 	%r119, 0;
	mov.b64 	%fd241, {%r119, %r118};
	selp.f64 	%fd263, %fd241, %fd240, %p64;
	add.f64 	%fd242, %fd51, 0d4000000000000000;
	{
	.reg .b32 %temp; 
	mov.b64 	{%temp, %r120}, %fd242;
	}
	and.b32  	%r121, %r120, 2146435072;
	setp.ne.s32 	%p65, %r121, 2146435072;
	@%p65 bra 	$L__BB5_38;
	setp.num.f64 	%p66, %fd51, %fd51;
	@%p66 bra 	$L__BB5_36;
	mov.f64 	%fd243, 0d4000000000000000;
	add.rn.f64 	%fd263, %fd51, %fd243;
	bra.uni 	$L__BB5_38;
$L__BB5_36:
	setp.neu.f64 	%p67, %fd52, 0d7FF0000000000000;
	@%p67 bra 	$L__BB5_38;
	or.b32  	%r122, %r12, -2147483648;
	selp.b32 	%r123, %r122, %r12, %p1;
	selp.b32 	%r124, %r123, %r12, %p63;
	mov.b32 	%r125, 0;
	mov.b64 	%fd263, {%r125, %r124};
$L__BB5_38:
	setp.eq.f64 	%p69, %fd51, 0d3FF0000000000000;
	selp.f64 	%fd244, 0d3FF0000000000000, %fd263, %p69;
	mul.f64 	%fd245, %fd48, %fd244;
	setp.eq.s32 	%p70, %r127, 0;
	selp.f64 	%fd246, 0d3FF0000000000000, 0d0000000000000000, %p70;
	mul.f64 	%fd247, %fd246, %fd245;
	setp.eq.s32 	%p71, %r54, %r3;
	selp.f64 	%fd248, 0d3FF0000000000000, 0d0000000000000000, %p71;
	mul.f64 	%fd249, %fd248, %fd41;
	sub.f64 	%fd250, %fd249, %fd247;
	fma.rn.f64 	%fd251, %fd11, %fd250, %fd251;
	add.s32 	%r130, %r130, 1;
	add.s32 	%r129, %r129, 1;
	setp.ne.s32 	%p72, %r129, 0;
	add.s32 	%r128, %r128, 1;
	add.s32 	%r127, %r127, 1;
	@%p72 bra 	$L__BB5_3;
	add.f64 	%fd264, %fd252, %fd251;
$L__BB5_40:
	ld.param.u64 	%rd40, [_Z5D_PHIPdS_i_param_0];
	mad.lo.s32 	%r126, %r49, %r3, %r54;
	cvta.to.global.u64 	%rd37, %rd40;
	mul.wide.s32 	%rd38, %r126, 8;
	add.s64 	%rd39, %rd37, %rd38;
	st.global.f64 	[%rd39], %fd264;
	bra.uni 	$L__BB5_42;
$L__BB5_41:
	mad.lo.s32 	%r58, %r49, %r3, %r54;
	mul.wide.s32 	%rd5, %r58, 8;
	add.s64 	%rd6, %rd2, %rd5;
	mov.b64 	%rd7, 0;
	st.global.u64 	[%rd6], %rd7;
$L__BB5_42:
	ret;

}
	// .globl	_Z7Solve_GPdS_S_d
.visible .entry _Z7Solve_GPdS_S_d(
	.param .u64 .ptr .align 1 _Z7Solve_GPdS_S_d_param_0,
	.param .u64 .ptr .align 1 _Z7Solve_GPdS_S_d_param_1,
	.param .u64 .ptr .align 1 _Z7Solve_GPdS_S_d_param_2,
	.param .f64 _Z7Solve_GPdS_S_d_param_3
)
{
	.reg .b32 	%r<5>;
	.reg .b64 	%rd<11>;
	.reg .b64 	%fd<5>;

	ld.param.u64 	%rd1, [_Z7Solve_GPdS_S_d_param_0];
	ld.param.u64 	%rd2, [_Z7Solve_GPdS_S_d_param_1];
	ld.param.u64 	%rd3, [_Z7Solve_GPdS_S_d_param_2];
	ld.param.f64 	%fd1, [_Z7Solve_GPdS_S_d_param_3];
	cvta.to.global.u64 	%rd4, %rd2;
	cvta.to.global.u64 	%rd5, %rd3;
	cvta.to.global.u64 	%rd6, %rd1;
	mov.u32 	%r1, %ctaid.x;
	mov.u32 	%r2, %ntid.x;
	mov.u32 	%r3, %tid.x;
	mad.lo.s32 	%r4, %r1, %r2, %r3;
	mul.wide.s32 	%rd7, %r4, 8;
	add.s64 	%rd8, %rd6, %rd7;
	ld.global.f64 	%fd2, [%rd8];
	add.s64 	%rd9, %rd5, %rd7;
	ld.global.f64 	%fd3, [%rd9];
	fma.rn.f64 	%fd4, %fd1, %fd3, %fd2;
	add.s64 	%rd10, %rd4, %rd7;
	st.global.f64 	[%rd10], %fd4;
	ret;

}
	// .globl	_Z5Eps_GPdS_S_
.visible .entry _Z5Eps_GPdS_S_(
	.param .u64 .ptr .align 1 _Z5Eps_GPdS_S__param_0,
	.param .u64 .ptr .align 1 _Z5Eps_GPdS_S__param_1,
	.param .u64 .ptr .align 1 _Z5Eps_GPdS_S__param_2
)
{
	.reg .b32 	%r<5>;
	.reg .b64 	%rd<15>;
	.reg .b64 	%fd<5>;

	ld.param.u64 	%rd1, [_Z5Eps_GPdS_S__param_0];
	ld.param.u64 	%rd2, [_Z5Eps_GPdS_S__param_1];
	ld.param.u64 	%rd3, [_Z5Eps_GPdS_S__param_2];
	cvta.to.global.u64 	%rd4, %rd3;
	cvta.to.global.u64 	%rd5, %rd2;
	cvta.to.global.u64 	%rd6, %rd1;
	mov.u32 	%r1, %ctaid.x;
	mov.u32 	%r2, %ntid.x;
	mov.u32 	%r3, %tid.x;
	mad.lo.s32 	%r4, %r1, %r2, %r3;
	mul.wide.s32 	%rd7, %r4, 8;
	add.s64 	%rd8, %rd6, %rd7;
	ld.global.f64 	%fd1, [%rd8];
	cvt.rzi.s64.f64 	%rd9, %fd1;
	add.s64 	%rd10, %rd5, %rd7;
	ld.global.f64 	%fd2, [%rd10];
	cvt.rzi.s64.f64 	%rd11, %fd2;
	sub.s64 	%rd12, %rd9, %rd11;
	abs.s64 	%rd13, %rd12;
	cvt.rn.f64.s64 	%fd3, %rd13;
	add.s64 	%rd14, %rd4, %rd7;
	st.global.f64 	[%rd14], %fd3;
	ld.global.f64 	%fd4, [%rd10];
	st.global.f64 	[%rd8], %fd4;
	ret;

}
.func  (.param .align 16 .b8 func_retval0[16]) __internal_trig_reduction_slowpathd(
	.param .b64 __internal_trig_reduction_slowpathd_param_0
)
{
	.local .align 8 .b8 	__local_depot8[40];
	.reg .b64 	%SP;
	.reg .b64 	%SPL;
	.reg .pred 	%p<10>;
	.reg .b32 	%r<47>;
	.reg .b64 	%rd<74>;
	.reg .b64 	%fd<5>;

	mov.u64 	%SPL, __local_depot8;
	ld.param.f64 	%fd4, [__internal_trig_reduction_slowpathd_param_0];
	add.u64 	%rd1, %SPL, 0;
	{
	.reg .b32 %temp; 
	mov.b64 	{%temp, %r1}, %fd4;
	}
	shr.u32 	%r2, %r1, 20;
	and.b32  	%r3, %r2, 2047;
	setp.eq.s32 	%p1, %r3, 2047;
	mov.b32 	%r46, 0;
	@%p1 bra 	$L__BB8_9;
	add.s32 	%r20, %r3, -1024;
	mov.b64 	%rd20, %fd4;
	shl.b64 	%rd2, %rd20, 11;
	shr.u32 	%r4, %r20, 6;
	sub.s32 	%r45, 15, %r4;
	sub.s32 	%r21, 19, %r4;
	setp.lt.u32 	%p2, %r20, 128;
	selp.b32 	%r6, 18, %r21, %p2;
	setp.ge.s32 	%p3, %r45, %r6;
	mov.b64 	%rd70, 0;
	@%p3 bra 	$L__BB8_4;
	add.s32 	%r23, %r6, %r4;
	neg.s32 	%r43, %r23;
	or.b64  	%rd3, %rd2, -9223372036854775808;
	mov.b64 	%rd70, 0;
	mov.b32 	%r42, 0;
	mov.u64 	%rd25, __cudart_i2opi_d;
	mov.u32 	%r44, %r45;
$L__BB8_3:
	.pragma "nounroll";
	mul.wide.s32 	%rd22, %r42, 8;
	add.s64 	%rd23, %rd1, %rd22;
	mul.wide.s32 	%rd24, %r44, 8;
	add.s64 	%rd26, %rd25, %rd24;
	ld.global.nc.u64 	%rd27, [%rd26];
	{
	.reg .u32 %r0, %r1, %r2, %r3, %alo, %ahi, %blo, %bhi, %clo, %chi;
	mov.b64 	{%alo,%ahi}, %rd27;
	mov.b64 	{%blo,%bhi}, %rd3;
	mov.b64 	{%clo,%chi}, %rd70;
	mad.lo.cc.u32 	%r0, %alo, %blo, %clo;
	madc.hi.cc.u32 	%r1, %alo, %blo, %chi;
	madc.hi.u32 	%r2, %alo, %bhi, 0;
	mad.lo.cc.u32 	%r1, %alo, %bhi, %r1;
	madc.hi.cc.u32 	%r2, %ahi, %blo, %r2;
	madc.hi.u32 	%r3, %ahi, %bhi, 0;
	mad.lo.cc.u32 	%r1, %ahi, %blo, %r1;
	madc.lo.cc.u32 	%r2, %ahi, %bhi, %r2;
	addc.u32 	%r3, %r3, 0;
	mov.b64 	%rd28, {%r0,%r1};
	mov.b64 	%rd70, {%r2,%r3};
	}
	st.local.u64 	[%rd23], %rd28;
	add.s32 	%r44, %r44, 1;
	add.s32 	%r43, %r43, 1;
	add.s32 	%r42, %r42, 1;
	setp.ne.s32 	%p4, %r43, -15;
	mov.u32 	%r45, %r6;
	@%p4 bra 	$L__BB8_3;
$L__BB8_4:
	cvt.s64.s32 	%rd29, %r45;
	cvt.u64.u32 	%rd30, %r4;
	add.s64 	%rd31, %rd30, %rd29;
	shl.b64 	%rd32, %rd31, 3;
	add.s64 	%rd33, %rd1, %rd32;
	st.local.u64 	[%rd33+-120], %rd70;
	and.b32  	%r15, %r2, 63;
	ld.local.u64 	%rd72, [%rd1+16];
	ld.local.u64 	%rd71, [%rd1+24];
	setp.eq.s32 	%p5, %r15, 0;
	@%p5 bra 	$L__BB8_6;
	shl.b64 	%rd34, %rd71, %r15;
	shr.u64 	%rd35, %rd72, 1;
	xor.b32  	%r24, %r15, 63;
	shr.u64 	%rd36, %rd35, %r24;
	or.b64  	%rd71, %rd34, %rd36;
	ld.local.u64 	%rd37, [%rd1+8];
	shl.b64 	%rd38, %rd72, %r15;
	shr.u64 	%rd39, %rd37, 1;
	shr.u64 	%rd40, %rd39, %r24;
	or.b64  	%rd72, %rd38, %rd40;
$L__BB8_6:
	and.b32  	%r25, %r1, -2147483648;
	shr.u64 	%rd41, %rd71, 62;
	cvt.u32.u64 	%r26, %rd41;
	mov.b64 	{%r27, %r28}, %rd71;
	mov.b64 	{%r29, %r30}, %rd72;
	shf.l.wrap.b32 	%r31, %r30, %r27, 2;
	shf.l.wrap.b32 	%r32, %r27, %r28, 2;
	mov.b64 	%rd42, {%r31, %r32};
	shl.b64 	%rd43, %rd72, 2;
	shr.u64 	%rd44, %rd42, 63;
	cvt.u32.u64 	%r33, %rd44;
	add.s32 	%r34, %r33, %r26;
	setp.eq.s32 	%p6, %r25, 0;
	neg.s32 	%r35, %r34;
	selp.b32 	%r46, %r34, %r35, %p6;
	setp.gt.s64 	%p7, %rd42, -1;
	mov.b64 	%rd45, 0;
	{
	.reg .u32 %r0, %r1, %r2, %r3, %a0, %a1, %a2, %a3, %b0, %b1, %b2, %b3;
	mov.b64 	{%a0,%a1}, %rd45;
	mov.b64 	{%a2,%a3}, %rd45;
	mov.b64 	{%b0,%b1}, %rd43;
	mov.b64 	{%b2,%b3}, %rd42;
	sub.cc.u32 	%r0, %a0, %b0;
	subc.cc.u32 	%r1, %a1, %b1;
	subc.cc.u32 	%r2, %a2, %b2;
	subc.u32 	%r3, %a3, %b3;
	mov.b64 	%rd46, {%r0,%r1};
	mov.b64 	%rd47, {%r2,%r3};
	}
	xor.b32  	%r36, %r25, -2147483648;
	selp.b64 	%rd73, %rd42, %rd47, %p7;
	selp.b64 	%rd14, %rd43, %rd46, %p7;
	selp.b32 	%r17, %r25, %r36, %p7;
	clz.b64 	%r37, %rd73;
	cvt.u64.u32 	%rd15, %r37;
	setp.eq.s32 	%p8, %r37, 0;
	@%p8 bra 	$L__BB8_8;
	cvt.u32.u64 	%r38, %rd15;
	and.b32  	%r39, %r38, 63;
	shl.b64 	%rd48, %rd73, %r39;
	shr.u64 	%rd49, %rd14, 1;
	not.b32 	%r40, %r38;
	and.b32  	%r41, %r40, 63;
	shr.u64 	%rd50, %rd49, %r41;
	or.b64  	%rd73, %rd48, %rd50;
$L__BB8_8:
	mov.b64 	%rd51, -3958705157555305931;
	{
	.reg .u32 %r0, %r1, %r2, %r3, %alo, %ahi, %blo, %bhi;
	mov.b64 	{%alo,%ahi}, %rd73;
	mov.b64 	{%blo,%bhi}, %rd51;
	mul.lo.u32 	%r0, %alo, %blo;
	mul.hi.u32 	%r1, %alo, %blo;
	mad.lo.cc.u32 	%r1, %alo, %bhi, %r1;
	madc.hi.u32 	%r2, %alo, %bhi, 0;
	mad.lo.cc.u32 	%r1, %ahi, %blo, %r1;
	madc.hi.cc.u32 	%r2, %ahi, %blo, %r2;
	madc.hi.u32 	%r3, %ahi, %bhi, 0;
	mad.lo.cc.u32 	%r2, %ahi, %bhi, %r2;
	addc.u32 	%r3, %r3, 0;
	mov.b64 	%rd52, {%r0,%r1};
	mov.b64 	%rd53, {%r2,%r3};
	}
	setp.gt.s64 	%p9, %rd53, 0;
	{
	.reg .u32 %r0, %r1, %r2, %r3, %a0, %a1, %a2, %a3, %b0, %b1, %b2, %b3;
	mov.b64 	{%a0,%a1}, %rd52;
	mov.b64 	{%a2,%a3}, %rd53;
	mov.b64 	{%b0,%b1}, %rd52;
	mov.b64 	{%b2,%b3}, %rd53;
	add.cc.u32 	%r0, %a0, %b0;
	addc.cc.u32 	%r1, %a1, %b1;
	addc.cc.u32 	%r2, %a2, %b2;
	addc.u32 	%r3, %a3, %b3;
	mov.b64 	%rd54, {%r0,%r1};
	mov.b64 	%rd55, {%r2,%r3};
	}
	selp.b64 	%rd56, %rd55, %rd53, %p9;
	selp.s64 	%rd57, -1, 0, %p9;
	sub.s64 	%rd58, %rd57, %rd15;
	cvt.u64.u32 	%rd59, %r17;
	shl.b64 	%rd60, %rd59, 32;
	add.s64 	%rd61, %rd56, 1;
	shr.u64 	%rd62, %rd61, 10;
	add.s64 	%rd63, %rd62, 1;
	shr.u64 	%rd64, %rd63, 1;
	shl.b64 	%rd65, %rd58, 52;
	add.s64 	%rd66, %rd65, %rd64;
	add.s64 	%rd67, %rd66, 4602678819172646912;
	or.b64  	%rd68, %rd67, %rd60;
	mov.b64 	%fd4, %rd68;
$L__BB8_9:
	st.param.f64 	[func_retval0], %fd4;
	st.param.b32 	[func_retval0+8], %r46;
	ret;

}
.func  (.param .b64 func_retval0) __internal_accurate_pow(
	.param .b64 __internal_accurate_pow_param_0
)
{
	.reg .pred 	%p<8>;
	.reg .b32 	%r<49>;
	.reg .b32 	%f<3>;
	.reg .b64 	%fd<109>;

	ld.param.f64 	%fd10, [__internal_accurate_pow_param_0];
	{
	.reg .b32 %temp; 
	mov.b64 	{%temp, %r46}, %fd10;
	}
	{
	.reg .b32 %temp; 
	mov.b64 	{%r45, %temp}, %fd10;
	}
	shr.u32 	%r47, %r46, 20;
	setp.gt.u32 	%p1, %r46, 1048575;
	@%p1 bra 	$L__BB9_2;
	mul.f64 	%fd11, %fd10, 0d4350000000000000;
	{
	.reg .b32 %temp; 
	mov.b64 	{%temp, %r46}, %fd11;
	}
	{
	.reg .b32 %temp; 
	mov.b64 	{%r45, %temp}, %fd11;
	}
	shr.u32 	%r16, %r46, 20;
	add.s32 	%r47, %r16, -54;
$L__BB9_2:
	add.s32 	%r48, %r47, -1023;
	and.b32  	%r17, %r46, -2146435073;
	or.b32  	%r18, %r17, 1072693248;
	mov.b64 	%fd107, {%r45, %r18};
	setp.lt.u32 	%p2, %r18, 1073127583;
	@%p2 bra 	$L__BB9_4;
	{
	.reg .b32 %temp; 
	mov.b64 	{%r19, %temp}, %fd107;
	}
	{
	.reg .b32 %temp; 
	mov.b64 	{%temp, %r20}, %fd107;
	}
	add.s32 	%r21, %r20, -1048576;
	mov.b64 	%fd107, {%r19, %r21};
	add.s32 	%r48, %r47, -1022;
$L__BB9_4:
	add.f64 	%fd12, %fd107, 0dBFF0000000000000;
	add.f64 	%fd13, %fd107, 0d3FF0000000000000;
	rcp.approx.ftz.f64 	%fd14, %fd13;
	neg.f64 	%fd15, %fd13;
	fma.rn.f64 	%fd16, %fd15, %fd14, 0d3FF0000000000000;
	fma.rn.f64 	%fd17, %fd16, %fd16, %fd16;
	fma.rn.f64 	%fd18, %fd17, %fd14, %fd14;
	mul.f64 	%fd19, %fd12, %fd18;
	fma.rn.f64 	%fd20, %fd12, %fd18, %fd19;
	mul.f64 	%fd21, %fd20, %fd20;
	fma.rn.f64 	%fd22, %fd21, 0d3EB0F5FF7D2CAFE2, 0d3ED0F5D241AD3B5A;
	fma.rn.f64 	%fd23, %fd22, %fd21, 0d3EF3B20A75488A3F;
	fma.rn.f64 	%fd24, %fd23, %fd21, 0d3F1745CDE4FAECD5;
	fma.rn.f64 	%fd25, %fd24, %fd21, 0d3F3C71C7258A578B;
	fma.rn.f64 	%fd26, %fd25, %fd21, 0d3F6249249242B910;
	fma.rn.f64 	%fd27, %fd26, %fd21, 0d3F89999999999DFB;
	sub.f64 	%fd28, %fd12, %fd20;
	add.f64 	%fd29, %fd28, %fd28;
	neg.f64 	%fd30, %fd20;
	fma.rn.f64 	%fd31, %fd30, %fd12, %fd29;
	mul.f64 	%fd32, %fd18, %fd31;
	fma.rn.f64 	%fd33, %fd21, %fd27, 0d3FB5555555555555;
	mov.f64 	%fd34, 0d3FB5555555555555;
	sub.f64 	%fd35, %fd34, %fd33;
	fma.rn.f64 	%fd36, %fd21, %fd27, %fd35;
	add.f64 	%fd37, %fd36, 0dBC46A4CB00B9E7B0;
	add.f64 	%fd38, %fd33, %fd37;
	sub.f64 	%fd39, %fd33, %fd38;
	add.f64 	%fd40, %fd37, %fd39;
	mul.rn.f64 	%fd41, %fd20, %fd20;
	neg.f64 	%fd42, %fd41;
	fma.rn.f64 	%fd43, %fd20, %fd20, %fd42;
	{
	.reg .b32 %temp; 
	mov.b64 	{%r22, %temp}, %fd32;
	}
	{
	.reg .b32 %temp; 
	mov.b64 	{%temp, %r23}, %fd32;
	}
	add.s32 	%r24, %r23, 1048576;
	mov.b64 	%fd44, {%r22, %r24};
	fma.rn.f64 	%fd45, %fd20, %fd44, %fd43;
	mul.rn.f64 	%fd46, %fd41, %fd20;
	neg.f64 	%fd47, %fd46;
	fma.rn.f64 	%fd48, %fd41, %fd20, %fd47;
	fma.rn.f64 	%fd49, %fd41, %fd32, %fd48;
	fma.rn.f64 	%fd50, %fd45, %fd20, %fd49;
	mul.rn.f64 	%fd51, %fd38, %fd46;
	neg.f64 	%fd52, %fd51;
	fma.rn.f64 	%fd53, %fd38, %fd46, %fd52;
	fma.rn.f64 	%fd54, %fd38, %fd50, %fd53;
	fma.rn.f64 	%fd55, %fd40, %fd46, %fd54;
	add.f64 	%fd56, %fd51, %fd55;
	sub.f64 	%fd57, %fd51, %fd56;
	add.f64 	%fd58, %fd55, %fd57;
	add.f64 	%fd59, %fd20, %fd56;
	sub.f64 	%fd60, %fd20, %fd59;
	add.f64 	%fd61, %fd56, %fd60;
	add.f64 	%fd62, %fd58, %fd61;
	add.f64 	%fd63, %fd32, %fd62;
	add.f64 	%fd64, %fd59, %fd63;
	sub.f64 	%fd65, %fd59, %fd64;
	add.f64 	%fd66, %fd63, %fd65;
	xor.b32  	%r25, %r48, -2147483648;
	mov.b32 	%r26, 1127219200;
	mov.b64 	%fd67, {%r25, %r26};
	mov.b32 	%r27, -2147483648;
	mov.b64 	%fd68, {%r27, %r26};
	sub.f64 	%fd69, %fd67, %fd68;
	fma.rn.f64 	%fd70, %fd69, 0d3FE62E42FEFA39EF, %fd64;
	fma.rn.f64 	%fd71, %fd69, 0dBFE62E42FEFA39EF, %fd70;
	sub.f64 	%fd72, %fd71, %fd64;
	sub.f64 	%fd73, %fd66, %fd72;
	fma.rn.f64 	%fd74, %fd69, 0d3C7ABC9E3B39803F, %fd73;
	add.f64 	%fd75, %fd70, %fd74;
	sub.f64 	%fd76, %fd70, %fd75;
	add.f64 	%fd77, %fd74, %fd76;
	mov.f64 	%fd78, 0d4000000000000000;
	{
	.reg .b32 %temp; 
	mov.b64 	{%temp, %r28}, %fd78;
	}
	{
	.reg .b32 %temp; 
	mov.b64 	{%r29, %temp}, %fd78;
	}
	shl.b32 	%r30, %r28, 1;
	setp.gt.u32 	%p3, %r30, -33554433;
	and.b32  	%r31, %r28, -15728641;
	selp.b32 	%r32, %r31, %r28, %p3;
	mov.b64 	%fd79, {%r29, %r32};
	mul.rn.f64 	%fd80, %fd75, %fd79;
	neg.f64 	%fd81, %fd80;
	fma.rn.f64 	%fd82, %fd75, %fd79, %fd81;
	fma.rn.f64 	%fd83, %fd77, %fd79, %fd82;
	add.f64 	%fd4, %fd80, %fd83;
	sub.f64 	%fd84, %fd80, %fd4;
	add.f64 	%fd5, %fd83, %fd84;
	fma.rn.f64 	%fd85, %fd4, 0d3FF71547652B82FE, 0d4338000000000000;
	{
	.reg .b32 %temp; 
	mov.b64 	{%r13, %temp}, %fd85;
	}
	mov.f64 	%fd86, 0dC338000000000000;
	add.rn.f64 	%fd87, %fd85, %fd86;
	fma.rn.f64 	%fd88, %fd87, 0dBFE62E42FEFA39EF, %fd4;
	fma.rn.f64 	%fd89, %fd87, 0dBC7ABC9E3B39803F, %fd88;
	fma.rn.f64 	%fd90, %fd89, 0d3E5ADE1569CE2BDF, 0d3E928AF3FCA213EA;
	fma.rn.f64 	%fd91, %fd90, %fd89, 0d3EC71DEE62401315;
	fma.rn.f64 	%fd92, %fd91, %fd89, 0d3EFA01997C89EB71;
	fma.rn.f64 	%fd93, %fd92, %fd89, 0d3F2A01A014761F65;
	fma.rn.f64 	%fd94, %fd93, %fd89, 0d3F56C16C1852B7AF;
	fma.rn.f64 	%fd95, %fd94, %fd89, 0d3F81111111122322;
	fma.rn.f64 	%fd96, %fd95, %fd89, 0d3FA55555555502A1;
	fma.rn.f64 	%fd97, %fd96, %fd89, 0d3FC5555555555511;
	fma.rn.f64 	%fd98, %fd97, %fd89, 0d3FE000000000000B;
	fma.rn.f64 	%fd99, %fd98, %fd89, 0d3FF0000000000000;
	fma.rn.f64 	%fd100, %fd99, %fd89, 0d3FF0000000000000;
	{
	.reg .b32 %temp; 
	mov.b64 	{%r14, %temp}, %fd100;
	}
	{
	.reg .b32 %temp; 
	mov.b64 	{%temp, %r15}, %fd100;
	}
	shl.b32 	%r33, %r13, 20;
	add.s32 	%r34, %r33, %r15;
	mov.b64 	%fd108, {%r14, %r34};
	{
	.reg .b32 %temp; 
	mov.b64 	{%temp, %r35}, %fd4;
	}
	mov.b32 	%f2, %r35;
	abs.f32 	%f1, %f2;
	setp.lt.f32 	%p4, %f1, 0f4086232B;
	@%p4 bra 	$L__BB9_7;
	setp.lt.f64 	%p5, %fd4, 0d0000000000000000;
	add.f64 	%fd101, %fd4, 0d7FF0000000000000;
	selp.f64 	%fd108, 0d0000000000000000, %fd101, %p5;
	setp.geu.f32 	%p6, %f1, 0f40874800;
	@%p6 bra 	$L__BB9_7;
	shr.u32 	%r36, %r13, 31;
	add.s32 	%r37, %r13, %r36;
	shr.s32 	%r38, %r37, 1;
	shl.b32 	%r39, %r38, 20;
	add.s32 	%r40, %r15, %r39;
	mov.b64 	%fd102, {%r14, %r40};
	sub.s32 	%r41, %r13, %r38;
	shl.b32 	%r42, %r41, 20;
	add.s32 	%r43, %r42, 1072693248;
	mov.b32 	%r44, 0;
	mov.b64 	%fd103, {%r44, %r43};
	mul.f64 	%fd108, %fd103, %fd102;
$L__BB9_7:
	abs.f64 	%fd104, %fd108;
	setp.eq.f64 	%p7, %fd104, 0d7FF0000000000000;
	fma.rn.f64 	%fd105, %fd108, %fd5, %fd108;
	selp.f64 	%fd106, %fd108, %fd105, %p7;
	st.param.f64 	[func_retval0], %fd106;
	ret;

}


// ===== COMPILED SASS (sm_100) =====

	.target	sm_100

	.elftype	@"ET_EXEC"


//--------------------- .note.nv.tkinfo           --------------------------
	.section	.note.nv.tkinfo,"",@"SHT_NOTE"
	.sectionflags	@"SHF_NOTE_NV_TKINFO"
	.tkinfo
        /*0018*/ 	.word	0x00000002
        /*0030*/ 	.string	""
        /*0030*/ 	.string	"ptxas"
        /*0030*/ 	.string	"Cuda compilation tools, release 13.0, V13.0.88"
        /*0030*/ 	.string	"Build cuda_13.0.r13.0/compiler.36424714_0"
        /*0030*/ 	.string	"-arch sm_100 -m 64 "



//--------------------- .note.nv.cuinfo           --------------------------
	.section	.note.nv.cuinfo,"",@"SHT_NOTE"
	.sectionflags	@"SHF_NOTE_NV_CUINFO"
        /*0018*/ 	.short	0x0002
        /*001a*/ 	.short	0x0064
        /*001c*/ 	.short	0x0082
	.zero		2


//--------------------- .nv.info                  --------------------------
	.section	.nv.info,"",@"SHT_CUDA_INFO"
	.align	4


	//----- nvinfo : EIATTR_REGCOUNT
	.align		4
        /*0000*/ 	.byte	0x04, 0x2f
        /*0002*/ 	.short	(.L_3 - .L_2)
	.align		4
.L_2:
        /*0004*/ 	.word	index@(_Z8Matrix_APdS_i)
        /*0008*/ 	.word	0x00000020


	//----- nvinfo : EIATTR_FRAME_SIZE
	.align		4
.L_3:
        /*000c*/ 	.byte	0x04, 0x11
        /*000e*/ 	.short	(.L_5 - .L_4)
	.align		4
.L_4:
        /*0010*/ 	.word	index@($_Z8Matrix_APdS_i$__internal_trig_reduction_slowpathd)
        /*0014*/ 	.word	0x00000028


	//----- nvinfo : EIATTR_FRAME_SIZE
	.align		4
.L_5:
        /*0018*/ 	.byte	0x04, 0x11
        /*001a*/ 	.short	(.L_7 - .L_6)
	.align		4
.L_6:
        /*001c*/ 	.word	index@($_Z8Matrix_APdS_i$__internal_accurate_pow)
        /*0020*/ 	.word	0x00000028


	//----- nvinfo : EIATTR_FRAME_SIZE
	.align		4
.L_7:
        /*0024*/ 	.byte	0x04, 0x11
        /*0026*/ 	.short	(.L_9 - .L_8)
	.align		4
.L_8:
        /*0028*/ 	.word	index@(_Z8Matrix_APdS_i)
        /*002c*/ 	.word	0x00000028


	//----- nvinfo : EIATTR_REGCOUNT
	.align		4
.L_9:
        /*0030*/ 	.byte	0x04, 0x2f
        /*0032*/ 	.short	(.L_11 - .L_10)
	.align		4
.L_10:
        /*0034*/ 	.word	index@(_Z2AXPdS_S_i)
        /*0038*/ 	.word	0x00000020


	//----- nvinfo : EIATTR_FRAME_SIZE
	.align		4
.L_11:
        /*003c*/ 	.byte	0x04, 0x11
        /*003e*/ 	.short	(.L_13 - .L_12)
	.align		4
.L_12:
        /*0040*/ 	.word	index@(_Z2AXPdS_S_i)
        /*0044*/ 	.word	0x00000000


	//----- nvinfo : EIATTR_REGCOUNT
	.align		4
.L_13:
        /*0048*/ 	.byte	0x04, 0x2f
        /*004a*/ 	.short	(.L_15 - .L_14)
	.align		4
.L_14:
        /*004c*/ 	.word	index@(_Z7Solve_LPdS_S_S_i)
        /*0050*/ 	.word	0x00000020


	//----- nvinfo : EIATTR_FRAME_SIZE
	.align		4
.L_15:
        /*0054*/ 	.byte	0x04, 0x11
        /*0056*/ 	.short	(.L_17 - .L_16)
	.align		4
.L_16:
        /*0058*/ 	.word	index@($__internal_0_$__cuda_sm20_div_rn_f64_full)
        /*005c*/ 	.word	0x00000000


	//----- nvinfo : EIATTR_FRAME_SIZE
	.align		4
.L_17:
        /*0060*/ 	.byte	0x04, 0x11
        /*0062*/ 	.short	(.L_19 - .L_18)
	.align		4
.L_18:
        /*0064*/ 	.word	index@(_Z7Solve_LPdS_S_S_i)
        /*0068*/ 	.word	0x00000000


	//----- nvinfo : EIATTR_REGCOUNT
	.align		4
.L_19:
        /*006c*/ 	.byte	0x04, 0x2f
        /*006e*/ 	.short	(.L_21 - .L_20)
	.align		4
.L_20:
        /*0070*/ 	.word	index@(_Z5Eps_LPdS_S_i)
        /*0074*/ 	.word	0x00000012


	//----- nvinfo : EIATTR_FRAME_SIZE
	.align		4
.L_21:
        /*0078*/ 	.byte	0x04, 0x11
        /*007a*/ 	.short	(.L_23 - .L_22)
	.align		4
.L_22:
        /*007c*/ 	.word	index@(_Z5Eps_LPdS_S_i)
        /*0080*/ 	.word	0x00000000


	//----- nvinfo : EIATTR_REGCOUNT
	.align		4
.L_23:
        /*0084*/ 	.byte	0x04, 0x2f
        /*0086*/ 	.short	(.L_25 - .L_24)
	.align		4
.L_24:
        /*0088*/ 	.word	index@(_Z3PHIPdS_S_)
        /*008c*/ 	.word	0x0000000e


	//----- nvinfo : EIATTR_FRAME_SIZE
	.align		4
.L_25:
        /*0090*/ 	.byte	0x04, 0x11
        /*0092*/ 	.short	(.L_27 - .L_26)
	.align		4
.L_26:
        /*0094*/ 	.word	index@(_Z3PHIPdS_S_)
        /*0098*/ 	.word	0x00000000


	//----- nvinfo : EIATTR_REGCOUNT
	.align		4
.L_27:
        /*009c*/ 	.byte	0x04, 0x2f
        /*009e*/ 	.short	(.L_29 - .L_28)
	.align		4
.L_28:
        /*00a0*/ 	.word	index@(_Z5D_PHIPdS_i)
        /*00a4*/ 	.word	0x00000036


	//----- nvinfo : EIATTR_FRAME_SIZE
	.align		4
.L_29:
        /*00a8*/ 	.byte	0x04, 0x11
        /*00aa*/ 	.short	(.L_31 - .L_30)
	.align		4
.L_30:
        /*00ac*/ 	.word	index@($_Z5D_PHIPdS_i$__internal_trig_reduction_slowpathd)
        /*00b0*/ 	.word	0x00000028


	//----- nvinfo : EIATTR_FRAME_SIZE
	.align		4
.L_31:
        /*00b4*/ 	.byte	0x04, 0x11
        /*00b6*/ 	.short	(.L_33 - .L_32)
	.align		4
.L_32:
        /*00b8*/ 	.word	index@($_Z5D_PHIPdS_i$__internal_accurate_pow)
        /*00bc*/ 	.word	0x00000028


	//----- nvinfo : EIATTR_FRAME_SIZE
	.align		4
.L_33:
        /*00c0*/ 	.byte	0x04, 0x11
        /*00c2*/ 	.short	(.L_35 - .L_34)
	.align		4
.L_34:
        /*00c4*/ 	.word	index@(_Z5D_PHIPdS_i)
        /*00c8*/ 	.word	0x00000028


	//----- nvinfo : EIATTR_REGCOUNT
	.align		4
.L_35:
        /*00cc*/ 	.byte	0x04, 0x2f
        /*00ce*/ 	.short	(.L_37 - .L_36)
	.align		4
.L_36:
        /*00d0*/ 	.word	index@(_Z7Solve_GPdS_S_d)
        /*00d4*/ 	.word	0x0000000e


	//----- nvinfo : EIATTR_FRAME_SIZE
	.align		4
.L_37:
        /*00d8*/ 	.byte	0x04, 0x11
        /*00da*/ 	.short	(.L_39 - .L_38)
	.align		4
.L_38:
        /*00dc*/ 	.word	index@(_Z7Solve_GPdS_S_d)
        /*00e0*/ 	.word	0x00000000


	//----- nvinfo : EIATTR_REGCOUNT
	.align		4
.L_39:
        /*00e4*/ 	.byte	0x04, 0x2f
        /*00e6*/ 	.short	(.L_41 - .L_40)
	.align		4
.L_40:
        /*00e8*/ 	.word	index@(_Z5Eps_GPdS_S_)
        /*00ec*/ 	.word	0x00000014


	//----- nvinfo : EIATTR_FRAME_SIZE
	.align		4
.L_41:
        /*00f0*/ 	.byte	0x04, 0x11
        /*00f2*/ 	.short	(.L_43 - .L_42)
	.align		4
.L_42:
        /*00f4*/ 	.word	index@(_Z5Eps_GPdS_S_)
        /*00f8*/ 	.word	0x00000000


	//----- nvinfo : EIATTR_MIN_STACK_SIZE
	.align		4
.L_43:
        /*00fc*/ 	.byte	0x04, 0x12
        /*00fe*/ 	.short	(.L_45 - .L_44)
	.align		4
.L_44:
        /*0100*/ 	.word	index@(_Z5Eps_GPdS_S_)
        /*0104*/ 	.word	0x00000000


	//----- nvinfo : EIATTR_MIN_STACK_SIZE
	.align		4
.L_45:
        /*0108*/ 	.byte	0x04, 0x12
        /*010a*/ 	.short	(.L_47 - .L_46)
	.align		4
.L_46:
        /*010c*/ 	.word	index@(_Z7Solve_GPdS_S_d)
        /*0110*/ 	.word	0x00000000


	//----- nvinfo : EIATTR_MIN_STACK_SIZE
	.align		4
.L_47:
        /*0114*/ 	.byte	0x04, 0x12
        /*0116*/ 	.short	(.L_49 - .L_48)
	.align		4
.L_48:
        /*0118*/ 	.word	index@(_Z5D_PHIPdS_i)
        /*011c*/ 	.word	0x00000028


	//----- nvinfo : EIATTR_MIN_STACK_SIZE
	.align		4
.L_49:
        /*0120*/ 	.byte	0x04, 0x12
        /*0122*/ 	.short	(.L_51 - .L_50)
	.align		4
.L_50:
        /*0124*/ 	.word	index@(_Z3PHIPdS_S_)
        /*0128*/ 	.word	0x00000000


	//----- nvinfo : EIATTR_MIN_STACK_SIZE
	.align		4
.L_51:
        /*012c*/ 	.byte	0x04, 0x12
        /*012e*/ 	.short	(.L_53 - .L_52)
	.align		4
.L_52:
        /*0130*/ 	.word	index@(_Z5Eps_LPdS_S_i)
        /*0134*/ 	.word	0x00000000


	//----- nvinfo : EIATTR_MIN_STACK_SIZE
	.align		4
.L_53:
        /*0138*/ 	.byte	0x04, 0x12
        /*013a*/ 	.short	(.L_55 - .L_54)
	.align		4
.L_54:
        /*013c*/ 	.word	index@(_Z7Solve_LPdS_S_S_i)
        /*0140*/ 	.word	0x00000000


	//----- nvinfo : EIATTR_MIN_STACK_SIZE
	.align		4
.L_55:
        /*0144*/ 	.byte	0x04, 0x12
        /*0146*/ 	.short	(.L_57 - .L_56)
	.align		4
.L_56:
        /*0148*/ 	.word	index@(_Z2AXPdS_S_i)
        /*014c*/ 	.word	0x00000000


	//----- nvinfo : EIATTR_MIN_STACK_SIZE
	.align		4
.L_57:
        /*0150*/ 	.byte	0x04, 0x12
        /*0152*/ 	.short	(.L_59 - .L_58)
	.align		4
.L_58:
        /*0154*/ 	.word	index@(_Z8Matrix_APdS_i)
        /*0158*/ 	.word	0x00000028
.L_59:


//--------------------- .nv.compat                --------------------------
	.section	.nv.compat,"",@"SHT_CUDA_COMPAT_INFO"
	.align	4
        /*0000*/ 	.byte	0x02, 0x09, 0x00, 0x00, 0x02, 0x02, 0x01, 0x00, 0x02, 0x05, 0x05, 0x00, 0x03, 0x07, 0x01, 0x01
        /*0010*/ 	.byte	0x02, 0x03, 0x00, 0x00, 0x02, 0x06, 0x01, 0x00, 0x04, 0x0b, 0x08, 0x00, 0x01, 0x00, 0x00, 0x00
        /*0020*/ 	.byte	0x00, 0x00, 0x00, 0x00


//--------------------- .nv.info._Z5Eps_GPdS_S_   --------------------------
	.section	.nv.info._Z5Eps_GPdS_S_,"",@"SHT_CUDA_INFO"
	.sectionflags	@""
	.align	4


	//----- nvinfo : EIATTR_CUDA_API_VERSION
	.align		4
        /*0000*/ 	.byte	0x04, 0x37
        /*0002*/ 	.short	(.L_61 - .L_60)
.L_60:
        /*0004*/ 	.word	0x00000082


	//----- nvinfo : EIATTR_KPARAM_INFO
	.align		4
.L_61:
        /*0008*/ 	.byte	0x04, 0x17
        /*000a*/ 	.short	(.L_63 - .L_62)
.L_62:
        /*000c*/ 	.word	0x00000000
        /*0010*/ 	.short	0x0002
        /*0012*/ 	.short	0x0010
        /*0014*/ 	.byte	0x00, 0xf5, 0x21, 0x00


	//----- nvinfo : EIATTR_KPARAM_INFO
	.align		4
.L_63:
        /*0018*/ 	.byte	0x04, 0x17
        /*001a*/ 	.short	(.L_65 - .L_64)
.L_64:
        /*001c*/ 	.word	0x00000000
        /*0020*/ 	.short	0x0001
        /*0022*/ 	.short	0x0008
        /*0024*/ 	.byte	0x00, 0xf5, 0x21, 0x00


	//----- nvinfo : EIATTR_KPARAM_INFO
	.align		4
.L_65:
        /*0028*/ 	.byte	0x04, 0x17
        /*002a*/ 	.short	(.L_67 - .L_66)
.L_66:
        /*002c*/ 	.word	0x00000000
        /*0030*/ 	.short	0x0000
        /*0032*/ 	.short	0x0000
        /*0034*/ 	.byte	0x00, 0xf5, 0x21, 0x00


	//----- nvinfo : EIATTR_SPARSE_MMA_MASK
	.align		4
.L_67:
        /*0038*/ 	.byte	0x03, 0x50
        /*003a*/ 	.short	0x0000


	//----- nvinfo : EIATTR_MAXREG_COUNT
	.align		4
        /*003c*/ 	.byte	0x03, 0x1b
        /*003e*/ 	.short	0x00ff


	//----- nvinfo : EIATTR_MERCURY_ISA_VERSION
	.align		4
        /*0040*/ 	.byte	0x03, 0x5f
        /*0042*/ 	.short	0x0101


	//----- nvinfo : EIATTR_VRC_CTA_INIT_COUNT
	.align		4
        /*0044*/ 	.byte	0x02, 0x4a
	.zero		1
	.zero		1


	//----- nvinfo : EIATTR_EXIT_INSTR_OFFSETS
	.align		4
        /*0048*/ 	.byte	0x04, 0x1c
        /*004a*/ 	.short	(.L_69 - .L_68)


	//   ....[0]....
.L_68:
        /*004c*/ 	.word	0x000001d0


	//----- nvinfo : EIATTR_CBANK_PARAM_SIZE
	.align		4
.L_69:
        /*0050*/ 	.byte	0x03, 0x19
        /*0052*/ 	.short	0x0018


	//----- nvinfo : EIATTR_PARAM_CBANK
	.align		4
        /*0054*/ 	.byte	0x04, 0x0a
        /*0056*/ 	.short	(.L_71 - .L_70)
	.align		4
.L_70:
        /*0058*/ 	.word	index@(.nv.constant0._Z5Eps_GPdS_S_)
        /*005c*/ 	.short	0x0380
        /*005e*/ 	.short	0x0018


	//----- nvinfo : EIATTR_SW_WAR
	.align		4
.L_71:
        /*0060*/ 	.byte	0x04, 0x36
        /*0062*/ 	.short	(.L_73 - .L_72)
.L_72:
        /*0064*/ 	.word	0x00000008
.L_73:


//--------------------- .nv.info._Z7Solve_GPdS_S_d --------------------------
	.section	.nv.info._Z7Solve_GPdS_S_d,"",@"SHT_CUDA_INFO"
	.sectionflags	@""
	.align	4


	//----- nvinfo : EIATTR_CUDA_API_VERSION
	.align		4
        /*0000*/ 	.byte	0x04, 0x37
        /*0002*/ 	.short	(.L_75 - .L_74)
.L_74:
        /*0004*/ 	.word	0x00000082


	//----- nvinfo : EIATTR_KPARAM_INFO
	.align		4
.L_75:
        /*0008*/ 	.byte	0x04, 0x17
        /*000a*/ 	.short	(.L_77 - .L_76)
.L_76:
        /*000c*/ 	.word	0x00000000
        /*0010*/ 	.short	0x0003
        /*0012*/ 	.short	0x0018
        /*0014*/ 	.byte	0x00, 0xf0, 0x21, 0x00


	//----- nvinfo : EIATTR_KPARAM_INFO
	.align		4
.L_77:
        /*0018*/ 	.byte	0x04, 0x17
        /*001a*/ 	.short	(.L_79 - .L_78)
.L_78:
        /*001c*/ 	.word	0x00000000
        /*0020*/ 	.short	0x0002
        /*0022*/ 	.short	0x0010
        /*0024*/ 	.byte	0x00, 0xf5, 0x21, 0x00


	//----- nvinfo : EIATTR_KPARAM_INFO
	.align		4
.L_79:
        /*0028*/ 	.byte	0x04, 0x17
        /*002a*/ 	.short	(.L_81 - .L_80)
.L_80:
        /*002c*/ 	.word	0x00000000
        /*0030*/ 	.short	0x0001
        /*0032*/ 	.short	0x0008
        /*0034*/ 	.byte	0x00, 0xf5, 0x21, 0x00


	//----- nvinfo : EIATTR_KPARAM_INFO
	.align		4
.L_81:
        /*0038*/ 	.byte	0x04, 0x17
        /*003a*/ 	.short	(.L_83 - .L_82)
.L_82:
        /*003c*/ 	.word	0x00000000
        /*0040*/ 	.short	0x0000
        /*0042*/ 	.short	0x0000
        /*0044*/ 	.byte	0x00, 0xf5, 0x21, 0x00


	//----- nvinfo : EIATTR_SPARSE_MMA_MASK
	.align		4
.L_83:
        /*0048*/ 	.byte	0x03, 0x50
        /*004a*/ 	.short	0x0000


	//----- nvinfo : EIATTR_MAXREG_COUNT
	.align		4
        /*004c*/ 	.byte	0x03, 0x1b
        /*004e*/ 	.short	0x00ff


	//----- nvinfo : EIATTR_MERCURY_ISA_VERSION
	.align		4
        /*0050*/ 	.byte	0x03, 0x5f
        /*0052*/ 	.short	0x0101


	//----- nvinfo : EIATTR_VRC_CTA_INIT_COUNT
	.align		4
        /*0054*/ 	.byte	0x02, 0x4a
	.zero		1
	.zero		1


	//----- nvinfo : EIATTR_EXIT_INSTR_OFFSETS
	.align		4
        /*0058*/ 	.byte	0x04, 0x1c
        /*005a*/ 	.short	(.L_85 - .L_84)


	//   ....[0]....
.L_84:
        /*005c*/ 	.word	0x00000110


	//----- nvinfo : EIATTR_CBANK_PARAM_SIZE
	.align		4
.L_85:
        /*0060*/ 	.byte	0x03, 0x19
        /*0062*/ 	.short	0x0020


	//----- nvinfo : EIATTR_PARAM_CBANK
	.align		4
        /*0064*/ 	.byte	0x04, 0x0a
        /*0066*/ 	.short	(.L_87 - .L_86)
	.align		4
.L_86:
        /*0068*/ 	.word	index@(.nv.constant0._Z7Solve_GPdS_S_d)
        /*006c*/ 	.short	0x0380
        /*006e*/ 	.short	0x0020


	//----- nvinfo : EIATTR_SW_WAR
	.align		4
.L_87:
        /*0070*/ 	.byte	0x04, 0x36
        /*0072*/ 	.short	(.L_89 - .L_88)
.L_88:
        /*0074*/ 	.word	0x00000008
.L_89:


//--------------------- .nv.info._Z5D_PHIPdS_i    --------------------------
	.section	.nv.info._Z5D_PHIPdS_i,"",@"SHT_CUDA_INFO"
	.sectionflags	@""
	.align	4


	//----- nvinfo : EIATTR_CUDA_API_VERSION
	.align		4
        /*0000*/ 	.byte	0x04, 0x37
        /*0002*/ 	.short	(.L_91 - .L_90)
.L_90:
        /*0004*/ 	.word	0x00000082


	//----- nvinfo : EIATTR_KPARAM_INFO
	.align		4
.L_91:
        /*0008*/ 	.byte	0x04, 0x17
        /*000a*/ 	.short	(.L_93 - .L_92)
.L_92:
        /*000c*/ 	.word	0x00000000
        /*0010*/ 	.short	0x0002
        /*0012*/ 	.short	0x0010
        /*0014*/ 	.byte	0x00, 0xf0, 0x11, 0x00


	//----- nvinfo : EIATTR_KPARAM_INFO
	.align		4
.L_93:
        /*0018*/ 	.byte	0x04, 0x17
        /*001a*/ 	.short	(.L_95 - .L_94)
.L_94:
        /*001c*/ 	.word	0x00000000
        /*0020*/ 	.short	0x0001
        /*0022*/ 	.short	0x0008
        /*0024*/ 	.byte	0x00, 0xf5, 0x21, 0x00


	//----- nvinfo : EIATTR_KPARAM_INFO
	.align		4
.L_95:
        /*0028*/ 	.byte	0x04, 0x17
        /*002a*/ 	.short	(.L_97 - .L_96)
.L_96:
        /*002c*/ 	.word	0x00000000
        /*0030*/ 	.short	0x0000
        /*0032*/ 	.short	0x0000
        /*0034*/ 	.byte	0x00, 0xf5, 0x21, 0x00


	//----- nvinfo : EIATTR_SPARSE_MMA_MASK
	.align		4
.L_97:
        /*0038*/ 	.byte	0x03, 0x50
        /*003a*/ 	.short	0x0000


	//----- nvinfo : EIATTR_MAXREG_COUNT
	.align		4
        /*003c*/ 	.byte	0x03, 0x1b
        /*003e*/ 	.short	0x00ff


	//----- nvinfo : EIATTR_MERCURY_ISA_VERSION
	.align		4
        /*0040*/ 	.byte	0x03, 0x5f
        /*0042*/ 	.short	0x0101


	//----- nvinfo : EIATTR_VRC_CTA_INIT_COUNT
	.align		4
        /*0044*/ 	.byte	0x02, 0x4a
	.zero		1
	.zero		1


	//----- nvinfo : EIATTR_EXIT_INSTR_OFFSETS
	.align		4
        /*0048*/ 	.byte	0x04, 0x1c
        /*004a*/ 	.short	(.L_99 - .L_98)


	//   ....[0]....
.L_98:
        /*004c*/ 	.word	0x00001e20


	//   ....[1]....
        /*0050*/ 	.word	0x00001e70


	//----- nvinfo : EIATTR_CRS_STACK_SIZE
	.align		4
.L_99:
        /*0054*/ 	.byte	0x04, 0x1e
        /*0056*/ 	.short	(.L_101 - .L_100)
.L_100:
        /*0058*/ 	.word	0x00000000


	//----- nvinfo : EIATTR_CBANK_PARAM_SIZE
	.align		4
.L_101:
        /*005c*/ 	.byte	0x03, 0x19
        /*005e*/ 	.short	0x0014


	//----- nvinfo : EIATTR_PARAM_CBANK
	.align		4
        /*0060*/ 	.byte	0x04, 0x0a
        /*0062*/ 	.short	(.L_103 - .L_102)
	.align		4
.L_102:
        /*0064*/ 	.word	index@(.nv.constant0._Z5D_PHIPdS_i)
        /*0068*/ 	.short	0x0380
        /*006a*/ 	.short	0x0014


	//----- nvinfo : EIATTR_SW_WAR
	.align		4
.L_103:
        /*006c*/ 	.byte	0x04, 0x36
        /*006e*/ 	.short	(.L_105 - .L_104)
.L_104:
        /*0070*/ 	.word	0x00000008
.L_105:


//--------------------- .nv.info._Z3PHIPdS_S_     --------------------------
	.section	.nv.info._Z3PHIPdS_S_,"",@"SHT_CUDA_INFO"
	.sectionflags	@""
	.align	4


	//----- nvinfo : EIATTR_CUDA_API_VERSION
	.align		4
        /*0000*/ 	.byte	0x04, 0x37
        /*0002*/ 	.short	(.L_107 - .L_106)
.L_106:
        /*0004*/ 	.word	0x00000082


	//----- nvinfo : EIATTR_KPARAM_INFO
	.align		4
.L_107:
        /*0008*/ 	.byte	0x04, 0x17
        /*000a*/ 	.short	(.L_109 - .L_108)
.L_108:
        /*000c*/ 	.word	0x00000000
        /*0010*/ 	.short	0x0002
        /*0012*/ 	.short	0x0010
        /*0014*/ 	.byte	0x00, 0xf5, 0x21, 0x00


	//----- nvinfo : EIATTR_KPARAM_INFO
	.align		4
.L_109:
        /*0018*/ 	.byte	0x04, 0x17
        /*001a*/ 	.short	(.L_111 - .L_110)
.L_110:
        /*001c*/ 	.word	0x00000000
        /*0020*/ 	.short	0x0001
        /*0022*/ 	.short	0x0008
        /*0024*/ 	.byte	0x00, 0xf5, 0x21, 0x00


	//----- nvinfo : EIATTR_KPARAM_INFO
	.align		4
.L_111:
        /*0028*/ 	.byte	0x04, 0x17
        /*002a*/ 	.short	(.L_113 - .L_112)
.L_112:
        /*002c*/ 	.word	0x00000000
        /*0030*/ 	.short	0x0000
        /*0032*/ 	.short	0x0000
        /*0034*/ 	.byte	0x00, 0xf5, 0x21, 0x00


	//----- nvinfo : EIATTR_SPARSE_MMA_MASK
	.align		4
.L_113:
        /*0038*/ 	.byte	0x03, 0x50
        /*003a*/ 	.short	0x0000


	//----- nvinfo : EIATTR_MAXREG_COUNT
	.align		4
        /*003c*/ 	.byte	0x03, 0x1b
        /*003e*/ 	.short	0x00ff


	//----- nvinfo : EIATTR_MERCURY_ISA_VERSION
	.align		4
        /*0040*/ 	.byte	0x03, 0x5f
        /*0042*/ 	.short	0x0101


	//----- nvinfo : EIATTR_VRC_CTA_INIT_COUNT
	.align		4
        /*0044*/ 	.byte	0x02, 0x4a
	.zero		1
	.zero		1


	//----- nvinfo : EIATTR_EXIT_INSTR_OFFSETS
	.align		4
        /*0048*/ 	.byte	0x04, 0x1c
        /*004a*/ 	.short	(.L_115 - .L_114)


	//   ....[0]....
.L_114:
        /*004c*/ 	.word	0x00000100


	//----- nvinfo : EIATTR_CBANK_PARAM_SIZE
	.align		4
.L_115:
        /*0050*/ 	.byte	0x03, 0x19
        /*0052*/ 	.short	0x0018


	//----- nvinfo : EIATTR_PARAM_CBANK
	.align		4
        /*0054*/ 	.byte	0x04, 0x0a
        /*0056*/ 	.short	(.L_117 - .L_116)
	.align		4
.L_116:
        /*0058*/ 	.word	index@(.nv.constant0._Z3PHIPdS_S_)
        /*005c*/ 	.short	0x0380
        /*005e*/ 	.short	0x0018


	//----- nvinfo : EIATTR_SW_WAR
	.align		4
.L_117:
        /*0060*/ 	.byte	0x04, 0x36
        /*0062*/ 	.short	(.L_119 - .L_118)
.L_118:
        /*0064*/ 	.word	0x00000008
.L_119:


//--------------------- .nv.info._Z5Eps_LPdS_S_i  --------------------------
	.section	.nv.info._Z5Eps_LPdS_S_i,"",@"SHT_CUDA_INFO"
	.sectionflags	@""
	.align	4


	//----- nvinfo : EIATTR_CUDA_API_VERSION
	.align		4
        /*0000*/ 	.byte	0x04, 0x37
        /*0002*/ 	.short	(.L_121 - .L_120)
.L_120:
        /*0004*/ 	.word	0x00000082


	//----- nvinfo : EIATTR_KPARAM_INFO
	.align		4
.L_121:
        /*0008*/ 	.byte	0x04, 0x17
        /*000a*/ 	.short	(.L_123 - .L_122)
.L_122:
        /*000c*/ 	.word	0x00000000
        /*0010*/ 	.short	0x0003
        /*0012*/ 	.short	0x0018
        /*0014*/ 	.byte	0x00, 0xf0, 0x11, 0x00


	//----- nvinfo : EIATTR_KPARAM_INFO
	.align		4
.L_123:
        /*0018*/ 	.byte	0x04, 0x17
        /*001a*/ 	.short	(.L_125 - .L_124)
.L_124:
        /*001c*/ 	.word	0x00000000
        /*0020*/ 	.short	0x0002
        /*0022*/ 	.short	0x0010
        /*0024*/ 	.byte	0x00, 0xf5, 0x21, 0x00


	//----- nvinfo : EIATTR_KPARAM_INFO
	.align		4
.L_125:
        /*0028*/ 	.byte	0x04, 0x17
        /*002a*/ 	.short	(.L_127 - .L_126)
.L_126:
        /*002c*/ 	.word	0x00000000
        /*0030*/ 	.short	0x0001
        /*0032*/ 	.short	0x0008
        /*0034*/ 	.byte	0x00, 0xf5, 0x21, 0x00


	//----- nvinfo : EIATTR_KPARAM_INFO
	.align		4
.L_127:
        /*0038*/ 	.byte	0x04, 0x17
        /*003a*/ 	.short	(.L_129 - .L_128)
.L_128:
        /*003c*/ 	.word	0x00000000
        /*0040*/ 	.short	0x0000
        /*0042*/ 	.short	0x0000
        /*0044*/ 	.byte	0x00, 0xf5, 0x21, 0x00


	//----- nvinfo : EIATTR_SPARSE_MMA_MASK
	.align		4
.L_129:
        /*0048*/ 	.byte	0x03, 0x50
        /*004a*/ 	.short	0x0000


	//----- nvinfo : EIATTR_MAXREG_COUNT
	.align		4
        /*004c*/ 	.byte	0x03, 0x1b
        /*004e*/ 	.short	0x00ff


	//----- nvinfo : EIATTR_MERCURY_ISA_VERSION
	.align		4
        /*0050*/ 	.byte	0x03, 0x5f
        /*0052*/ 	.short	0x0101


	//----- nvinfo : EIATTR_VRC_CTA_INIT_COUNT
	.align		4
        /*0054*/ 	.byte	0x02, 0x4a
	.zero		1
	.zero		1


	//----- nvinfo : EIATTR_EXIT_INSTR_OFFSETS
	.align		4
        /*0058*/ 	.byte	0x04, 0x1c
        /*005a*/ 	.short	(.L_131 - .L_130)


	//   ....[0]....
.L_130:
        /*005c*/ 	.word	0x00000070


	//   ....[1]....
        /*0060*/ 	.word	0x00000160


	//----- nvinfo : EIATTR_CBANK_PARAM_SIZE
	.align		4
.L_131:
        /*0064*/ 	.byte	0x03, 0x19
        /*0066*/ 	.short	0x001c


	//----- nvinfo : EIATTR_PARAM_CBANK
	.align		4
        /*0068*/ 	.byte	0x04, 0x0a
        /*006a*/ 	.short	(.L_133 - .L_132)
	.align		4
.L_132:
        /*006c*/ 	.word	index@(.nv.constant0._Z5Eps_LPdS_S_i)
        /*0070*/ 	.short	0x0380
        /*0072*/ 	.short	0x001c


	//----- nvinfo : EIATTR_SW_WAR
	.align		4
.L_133:
        /*0074*/ 	.byte	0x04, 0x36
        /*0076*/ 	.short	(.L_135 - .L_134)
.L_134:
        /*0078*/ 	.word	0x00000008
.L_135:


//--------------------- .nv.info._Z7Solve_LPdS_S_S_i --------------------------
	.section	.nv.info._Z7Solve_LPdS_S_S_i,"",@"SHT_CUDA_INFO"
	.sectionflags	@""
	.align	4


	//----- nvinfo : EIATTR_CUDA_API_VERSION
	.align		4
        /*0000*/ 	.byte	0x04, 0x37
        /*0002*/ 	.short	(.L_137 - .L_136)
.L_136:
        /*0004*/ 	.word	0x00000082


	//----- nvinfo : EIATTR_KPARAM_INFO
	.align		4
.L_137:
        /*0008*/ 	.byte	0x04, 0x17
        /*000a*/ 	.short	(.L_139 - .L_138)
.L_138:
        /*000c*/ 	.word	0x00000000
        /*0010*/ 	.short	0x0004
        /*0012*/ 	.short	0x0020
        /*0014*/ 	.byte	0x00, 0xf0, 0x11, 0x00


	//----- nvinfo : EIATTR_KPARAM_INFO
	.align		4
.L_139:
        /*0018*/ 	.byte	0x04, 0x17
        /*001a*/ 	.short	(.L_141 - .L_140)
.L_140:
        /*001c*/ 	.word	0x00000000
        /*0020*/ 	.short	0x0003
        /*0022*/ 	.short	0x0018
        /*0024*/ 	.byte	0x00, 0xf5, 0x21, 0x00


	//----- nvinfo : EIATTR_KPARAM_INFO
	.align		4
.L_141:
        /*0028*/ 	.byte	0x04, 0x17
        /*002a*/ 	.short	(.L_143 - .L_142)
.L_142:
        /*002c*/ 	.word	0x00000000
        /*0030*/ 	.short	0x0002
        /*0032*/ 	.short	0x0010
        /*0034*/ 	.byte	0x00, 0xf5, 0x21, 0x00


	//----- nvinfo : EIATTR_KPARAM_INFO
	.align		4
.L_143:
        /*0038*/ 	.byte	0x04, 0x17
        /*003a*/ 	.short	(.L_145 - .L_144)
.L_144:
        /*003c*/ 	.word	0x00000000
        /*0040*/ 	.short	0x0001
        /*0042*/ 	.short	0x0008
        /*0044*/ 	.byte	0x00, 0xf5, 0x21, 0x00


	//----- nvinfo : EIATTR_KPARAM_INFO
	.align		4
.L_145:
        /*0048*/ 	.byte	0x04, 0x17
        /*004a*/ 	.short	(.L_147 - .L_146)
.L_146:
        /*004c*/ 	.word	0x00000000
        /*0050*/ 	.short	0x0000
        /*0052*/ 	.short	0x0000
        /*0054*/ 	.byte	0x00, 0xf5, 0x21, 0x00


	//----- nvinfo : EIATTR_SPARSE_MMA_MASK
	.align		4
.L_147:
        /*0058*/ 	.byte	0x03, 0x50
        /*005a*/ 	.short	0x0000


	//----- nvinfo : EIATTR_MAXREG_COUNT
	.align		4
        /*005c*/ 	.byte	0x03, 0x1b
        /*005e*/ 	.short	0x00ff


	//----- nvinfo : EIATTR_MERCURY_ISA_VERSION
	.align		4
        /*0060*/ 	.byte	0x03, 0x5f
        /*0062*/ 	.short	0x0101


	//----- nvinfo : EIATTR_VRC_CTA_INIT_COUNT
	.align		4
        /*0064*/ 	.byte	0x02, 0x4a
	.zero		1
	.zero		1


	//----- nvinfo : EIATTR_EXIT_INSTR_OFFSETS
	.align		4
        /*0068*/ 	.byte	0x04, 0x1c
        /*006a*/ 	.short	(.L_149 - .L_148)


	//   ....[0]....
.L_148:
        /*006c*/ 	.word	0x00000070


	//   ....[1]....
        /*0070*/ 	.word	0x000017e0


	//----- nvinfo : EIATTR_CRS_STACK_SIZE
	.align		4
.L_149:
        /*0074*/ 	.byte	0x04, 0x1e
        /*0076*/ 	.short	(.L_151 - .L_150)
.L_150:
        /*0078*/ 	.word	0x00000000


	//----- nvinfo : EIATTR_CBANK_PARAM_SIZE
	.align		4
.L_151:
        /*007c*/ 	.byte	0x03, 0x19
        /*007e*/ 	.short	0x0024


	//----- nvinfo : EIATTR_PARAM_CBANK
	.align		4
        /*0080*/ 	.byte	0x04, 0x0a
        /*0082*/ 	.short	(.L_153 - .L_152)
	.align		4
.L_152:
        /*0084*/ 	.word	index@(.nv.constant0._Z7Solve_LPdS_S_S_i)
        /*0088*/ 	.short	0x0380
        /*008a*/ 	.short	0x0024


	//----- nvinfo : EIATTR_SW_WAR
	.align		4
.L_153:
        /*008c*/ 	.byte	0x04, 0x36
        /*008e*/ 	.short	(.L_155 - .L_154)
.L_154:
        /*0090*/ 	.word	0x00000008
.L_155:


//--------------------- .nv.info._Z2AXPdS_S_i     --------------------------
	.section	.nv.info._Z2AXPdS_S_i,"",@"SHT_CUDA_INFO"
	.sectionflags	@""
	.align	4


	//----- nvinfo : EIATTR_CUDA_API_VERSION
	.align		4
        /*0000*/ 	.byte	0x04, 0x37
        /*0002*/ 	.short	(.L_157 - .L_156)
.L_156:
        /*0004*/ 	.word	0x00000082


	//----- nvinfo : EIATTR_KPARAM_INFO
	.align		4
.L_157:
        /*0008*/ 	.byte	0x04, 0x17
        /*000a*/ 	.short	(.L_159 - .L_158)
.L_158:
        /*000c*/ 	.word	0x00000000
        /*0010*/ 	.short	0x0003
        /*0012*/ 	.short	0x0018
        /*0014*/ 	.byte	0x00, 0xf0, 0x11, 0x00


	//----- nvinfo : EIATTR_KPARAM_INFO
	.align		4
.L_159:
        /*0018*/ 	.byte	0x04, 0x17
        /*001a*/ 	.short	(.L_161 - .L_160)
.L_160:
        /*001c*/ 	.word	0x00000000
        /*0020*/ 	.short	0x0002
        /*0022*/ 	.short	0x0010
        /*0024*/ 	.byte	0x00, 0xf5, 0x21, 0x00


	//----- nvinfo : EIATTR_KPARAM_INFO
	.align		4
.L_161:
        /*0028*/ 	.byte	0x04, 0x17
        /*002a*/ 	.short	(.L_163 - .L_162)
.L_162:
        /*002c*/ 	.word	0x00000000
        /*0030*/ 	.short	0x0001
        /*0032*/ 	.short	0x0008
        /*0034*/ 	.byte	0x00, 0xf5, 0x21, 0x00


	//----- nvinfo : EIATTR_KPARAM_INFO
	.align		4
.L_163:
        /*0038*/ 	.byte	0x04, 0x17
        /*003a*/ 	.short	(.L_165 - .L_164)
.L_164:
        /*003c*/ 	.word	0x00000000
        /*0040*/ 	.short	0x0000
        /*0042*/ 	.short	0x0000
        /*0044*/ 	.byte	0x00, 0xf5, 0x21, 0x00


	//----- nvinfo : EIATTR_SPARSE_MMA_MASK
	.align		4
.L_165:
        /*0048*/ 	.byte	0x03, 0x50
        /*004a*/ 	.short	0x0000


	//----- nvinfo : EIATTR_MAXREG_COUNT
	.align		4
        /*004c*/ 	.byte	0x03, 0x1b
        /*004e*/ 	.short	0x00ff


	//----- nvinfo : EIATTR_MERCURY_ISA_VERSION
	.align		4
        /*0050*/ 	.byte	0x03, 0x5f
        /*0052*/ 	.short	0x0101


	//----- nvinfo : EIATTR_VRC_CTA_INIT_COUNT
	.align		4
        /*0054*/ 	.byte	0x02, 0x4a
	.zero		1
	.zero		1


	//----- nvinfo : EIATTR_EXIT_INSTR_OFFSETS
	.align		4
        /*0058*/ 	.byte	0x04, 0x1c
        /*005a*/ 	.short	(.L_167 - .L_166)


	//   ....[0]....
.L_166:
        /*005c*/ 	.word	0x00000070


	//   ....[1]....
        /*0060*/ 	.word	0x00000c00


	//----- nvinfo : EIATTR_CBANK_PARAM_SIZE
	.align		4
.L_167:
        /*0064*/ 	.byte	0x03, 0x19
        /*0066*/ 	.short	0x001c


	//----- nvinfo : EIATTR_PARAM_CBANK
	.align		4
        /*0068*/ 	.byte	0x04, 0x0a
        /*006a*/ 	.short	(.L_169 - .L_168)
	.align		4
.L_168:
        /*006c*/ 	.word	index@(.nv.constant0._Z2AXPdS_S_i)
        /*0070*/ 	.short	0x0380
        /*0072*/ 	.short	0x001c


	//----- nvinfo : EIATTR_SW_WAR
	.align		4
.L_169:
        /*0074*/ 	.byte	0x04, 0x36
        /*0076*/ 	.short	(.L_171 - .L_170)
.L_170:
        /*0078*/ 	.word	0x00000008
.L_171:


//--------------------- .nv.info._Z8Matrix_APdS_i --------------------------
	.section	.nv.info._Z8Matrix_APdS_i,"",@"SHT_CUDA_INFO"
	.sectionflags	@""
	.align	4


	//----- nvinfo : EIATTR_CUDA_API_VERSION
	.align		4
        /*0000*/ 	.byte	0x04, 0x37
        /*0002*/ 	.short	(.L_173 - .L_172)
.L_172:
        /*0004*/ 	.word	0x00000082


	//----- nvinfo : EIATTR_KPARAM_INFO
	.align		4
.L_173:
        /*0008*/ 	.byte	0x04, 0x17
        /*000a*/ 	.short	(.L_175 - .L_174)
.L_174:
        /*000c*/ 	.word	0x00000000
        /*0010*/ 	.short	0x0002
        /*0012*/ 	.short	0x0010
        /*0014*/ 	.byte	0x00, 0xf0, 0x11, 0x00


	//----- nvinfo : EIATTR_KPARAM_INFO
	.align		4
.L_175:
        /*0018*/ 	.byte	0x04, 0x17
        /*001a*/ 	.short	(.L_177 - .L_176)
.L_176:
        /*001c*/ 	.word	0x00000000
        /*0020*/ 	.short	0x0001
        /*0022*/ 	.short	0x0008
        /*0024*/ 	.byte	0x00, 0xf5, 0x21, 0x00


	//----- nvinfo : EIATTR_KPARAM_INFO
	.align		4
.L_177:
        /*0028*/ 	.byte	0x04, 0x17
        /*002a*/ 	.short	(.L_179 - .L_178)
.L_178:
        /*002c*/ 	.word	0x00000000
        /*0030*/ 	.short	0x0000
        /*0032*/ 	.short	0x0000
        /*0034*/ 	.byte	0x00, 0xf5, 0x21, 0x00


	//----- nvinfo : EIATTR_SPARSE_MMA_MASK
	.align		4
.L_179:
        /*0038*/ 	.byte	0x03, 0x50
        /*003a*/ 	.short	0x0000


	//----- nvinfo : EIATTR_MAXREG_COUNT
	.align		4
        /*003c*/ 	.byte	0x03, 0x1b
        /*003e*/ 	.short	0x00ff


	//----- nvinfo : EIATTR_MERCURY_ISA_VERSION
	.align		4
        /*0040*/ 	.byte	0x03, 0x5f
        /*0042*/ 	.short	0x0101


	//----- nvinfo : EIATTR_VRC_CTA_INIT_COUNT
	.align		4
        /*0044*/ 	.byte	0x02, 0x4a
	.zero		1
	.zero		1


	//----- nvinfo : EIATTR_EXIT_INSTR_OFFSETS
	.align		4
        /*0048*/ 	.byte	0x04, 0x1c
        /*004a*/ 	.short	(.L_181 - .L_180)


	//   ....[0]....
.L_180:
        /*004c*/ 	.word	0x000000d0


	//   ....[1]....
        /*0050*/ 	.word	0x00000b60


	//   ....[2]....
        /*0054*/ 	.word	0x00000bb0


	//----- nvinfo : EIATTR_CRS_STACK_SIZE
	.align		4
.L_181:
        /*0058*/ 	.byte	0x04, 0x1e
        /*005a*/ 	.short	(.L_183 - .L_182)
.L_182:
        /*005c*/ 	.word	0x00000000


	//----- nvinfo : EIATTR_CBANK_PARAM_SIZE
	.align		4
.L_183:
        /*0060*/ 	.byte	0x03, 0x19
        /*0062*/ 	.short	0x0014


	//----- nvinfo : EIATTR_PARAM_CBANK
	.align		4
        /*0064*/ 	.byte	0x04, 0x0a
        /*0066*/ 	.short	(.L_185 - .L_184)
	.align		4
.L_184:
        /*0068*/ 	.word	index@(.nv.constant0._Z8Matrix_APdS_i)
        /*006c*/ 	.short	0x0380
        /*006e*/ 	.short	0x0014


	//----- nvinfo : EIATTR_SW_WAR
	.align		4
.L_185:
        /*0070*/ 	.byte	0x04, 0x36
        /*0072*/ 	.short	(.L_187 - .L_186)
.L_186:
        /*0074*/ 	.word	0x00000008
.L_187:


//--------------------- .nv.callgraph             --------------------------
	.section	.nv.callgraph,"",@"SHT_CUDA_CALLGRAPH"
	.align	4
	.sectionentsize	8
	.align		4
        /*0000*/ 	.word	0x00000000
	.align		4
        /*0004*/ 	.word	0xffffffff
	.align		4
        /*0008*/ 	.word	0x00000000
	.align		4
        /*000c*/ 	.word	0xfffffffe
	.align		4
        /*0010*/ 	.word	0x00000000
	.align		4
        /*0014*/ 	.word	0xfffffffd
	.align		4
        /*0018*/ 	.word	0x00000000
	.align		4
        /*001c*/ 	.word	0xfffffffc


//--------------------- .nv.constant4             --------------------------
	.section	.nv.constant4,"a",@progbits
	.align	8
	.align		8
.nv.constant4:
        /*0000*/ 	.dword	__cudart_i2opi_d
	.align		8
        /*0008*/ 	.dword	__cudart_sin_cos_coeffs


//--------------------- .text._Z5Eps_GPdS_S_      --------------------------
	.section	.text._Z5Eps_GPdS_S_,"ax",@progbits
	.align	128
        .global         _Z5Eps_GPdS_S_
        .type           _Z5Eps_GPdS_S_,@function
        .size           _Z5Eps_GPdS_S_,(.L_x_104 - _Z5Eps_GPdS_S_)
        .other          _Z5Eps_GPdS_S_,@"STO_CUDA_ENTRY STV_DEFAULT"
_Z5Eps_GPdS_S_:
.text._Z5Eps_GPdS_S_:
[----:B------:R-:W-:Y:S01]  /*0000*/  LDC R1, c[0x0][0x37c] ;  /* 0x0000df00ff017b82 */ /* 0x000fe20000000800 */
[----:B------:R-:W0:Y:S07]  /*0010*/  S2R R0, SR_TID.X ;  /* 0x0000000000007919 */ /* 0x000e2e0000002100 */
[----:B------:R-:W0:Y:S01]  /*0020*/  S2UR UR6, SR_CTAID.X ;  /* 0x00000000000679c3 */ /* 0x000e220000002500 */
[----:B------:R-:W1:Y:S07]  /*0030*/  LDCU.64 UR4, c[0x0][0x358] ;  /* 0x00006b00ff0477ac */ /* 0x000e6e0008000a00 */
[----:B------:R-:W0:Y:S08]  /*0040*/  LDC R15, c[0x0][0x360] ;  /* 0x0000d800ff0f7b82 */ /* 0x000e300000000800 */
[----:B------:R-:W2:Y:S08]  /*0050*/  LDC.64 R2, c[0x0][0x380] ;  /* 0x0000e000ff027b82 */ /* 0x000eb00000000a00 */
[----:B------:R-:W3:Y:S01]  /*0060*/  LDC.64 R6, c[0x0][0x388] ;  /* 0x0000e200ff067b82 */ /* 0x000ee20000000a00 */
[----:B0-----:R-:W-:-:S07]  /*0070*/  IMAD R15, R15, UR6, R0 ;  /* 0x000000060f0f7c24 */ /* 0x001fce000f8e0200 */
[----:B------:R-:W0:Y:S01]  /*0080*/  LDC.64 R12, c[0x0][0x390] ;  /* 0x0000e400ff0c7b82 */ /* 0x000e220000000a00 */
[----:B--2---:R-:W-:-:S05]  /*0090*/  IMAD.WIDE R2, R15, 0x8, R2 ;  /* 0x000000080f027825 */ /* 0x004fca00078e0202 */
[----:B-1----:R-:W2:Y:S01]  /*00a0*/  LDG.E.64 R4, desc[UR4][R2.64] ;  /* 0x0000000402047981 */ /* 0x002ea2000c1e1b00 */
[----:B---3--:R-:W-:-:S05]  /*00b0*/  IMAD.WIDE R6, R15, 0x8, R6 ;  /* 0x000000080f067825 */ /* 0x008fca00078e0206 */
[----:B------:R-:W3:Y:S01]  /*00c0*/  LDG.E.64 R8, desc[UR4][R6.64] ;  /* 0x0000000406087981 */ /* 0x000ee2000c1e1b00 */
[----:B--2---:R-:W-:Y:S08]  /*00d0*/  F2I.S64.F64.TRUNC R4, R4 ;  /* 0x0000000400047311 */ /* 0x004ff0000030d900 */
[----:B---3--:R-:W1:Y:S02]  /*00e0*/  F2I.S64.F64.TRUNC R8, R8 ;  /* 0x0000000800087311 */ /* 0x008e64000030d900 */
[----:B-1----:R-:W-:-:S04]  /*00f0*/  IADD3 R0, P0, PT, R4, -R8, RZ ;  /* 0x8000000804007210 */ /* 0x002fc80007f1e0ff */
[----:B------:R-:W-:-:S04]  /*0100*/  IADD3.X R17, PT, PT, R5, ~R9, RZ, P0, !PT ;  /* 0x8000000905117210 */ /* 0x000fc800007fe4ff */
[----:B------:R-:W-:Y:S02]  /*0110*/  ISETP.LT.AND P0, PT, R17, RZ, PT ;  /* 0x000000ff1100720c */ /* 0x000fe40003f01270 */
[----:B------:R-:W-:-:S04]  /*0120*/  IADD3 R10, P1, PT, RZ, -R0, RZ ;  /* 0x80000000ff0a7210 */ /* 0x000fc80007f3e0ff */
[----:B------:R-:W-:-:S07]  /*0130*/  IADD3.X R11, PT, PT, RZ, ~R17, RZ, P1, !PT ;  /* 0x80000011ff0b7210 */ /* 0x000fce0000ffe4ff */
[----:B------:R-:W-:Y:S01]  /*0140*/  @P0 MOV R0, R10 ;  /* 0x0000000a00000202 */ /* 0x000fe20000000f00 */
[----:B------:R-:W-:-:S03]  /*0150*/  @P0 IMAD.MOV.U32 R17, RZ, RZ, R11 ;  /* 0x000000ffff110224 */ /* 0x000fc600078e000b */
[----:B------:R-:W-:Y:S01]  /*0160*/  MOV R4, R0 ;  /* 0x0000000000047202 */ /* 0x000fe20000000f00 */
[----:B------:R-:W-:-:S06]  /*0170*/  IMAD.MOV.U32 R5, RZ, RZ, R17 ;  /* 0x000000ffff057224 */ /* 0x000fcc00078e0011 */
[----:B------:R-:W1:Y:S01]  /*0180*/  I2F.F64.S64 R4, R4 ;  /* 0x0000000400047312 */ /* 0x000e620000301c00 */
[----:B0-----:R-:W-:-:S05]  /*0190*/  IMAD.WIDE R8, R15, 0x8, R12 ;  /* 0x000000080f087825 */ /* 0x001fca00078e020c */
[----:B-1----:R-:W-:Y:S04]  /*01a0*/  STG.E.64 desc[UR4][R8.64], R4 ;  /* 0x0000000408007986 */ /* 0x002fe8000c101b04 */
[----:B------:R-:W2:Y:S04]  /*01b0*/  LDG.E.64 R6, desc[UR4][R6.64] ;  /* 0x0000000406067981 */ /* 0x000ea8000c1e1b00 */
[----:B--2---:R-:W-:Y:S01]  /*01c0*/  STG.E.64 desc[UR4][R2.64], R6 ;  /* 0x0000000602007986 */ /* 0x004fe2000c101b04 */
[----:B------:R-:W-:Y:S05]  /*01d0*/  EXIT ;  /* 0x000000000000794d */ /* 0x000fea0003800000 */
.L_x_0:
[----:B------:R-:W-:-:S00]  /*01e0*/  BRA `(.L_x_0) ;  /* 0xfffffffc00fc7947 */ /* 0x000fc0000383ffff */
[----:B------:R-:W-:-:S00]  /*01f0*/  NOP ;  /* 0x0000000000007918 */ /* 0x000fc00000000000 */
        /* <DEDUP_REMOVED lines=8> */
.L_x_104:


//--------------------- .text._Z7Solve_GPdS_S_d   --------------------------
	.section	.text._Z7Solve_GPdS_S_d,"ax",@progbits
	.align	128
        .global         _Z7Solve_GPdS_S_d
        .type           _Z7Solve_GPdS_S_d,@function
        .size           _Z7Solve_GPdS_S_d,(.L_x_105 - _Z7Solve_GPdS_S_d)
        .other          _Z7Solve_GPdS_S_d,@"STO_CUDA_ENTRY STV_DEFAULT"
_Z7Solve_GPdS_S_d:
.text._Z7Solve_GPdS_S_d:
        /* <DEDUP_REMOVED lines=9> */
[----:B--2---:R-:W-:-:S07]  /*0090*/  IMAD.WIDE R2, R11, 0x8, R2 ;  /* 0x000000080b027825 */ /* 0x004fce00078e0202 */
[----:B------:R-:W2:Y:S01]  /*00a0*/  LDC.64 R8, c[0x0][0x388] ;  /* 0x0000e200ff087b82 */ /* 0x000ea20000000a00 */
[----:B-1----:R-:W0:Y:S01]  /*00b0*/  LDG.E.64 R2, desc[UR4][R2.64] ;  /* 0x0000000402027981 */ /* 0x002e22000c1e1b00 */
[----:B---3--:R-:W-:-:S06]  /*00c0*/  IMAD.WIDE R4, R11, 0x8, R4 ;  /* 0x000000080b047825 */ /* 0x008fcc00078e0204 */
[----:B------:R-:W0:Y:S01]  /*00d0*/  LDG.E.64 R4, desc[UR4][R4.64] ;  /* 0x0000000404047981 */ /* 0x000e22000c1e1b00 */
[----:B--2---:R-:W-:Y:S01]  /*00e0*/  IMAD.WIDE R8, R11, 0x8, R8 ;  /* 0x000000080b087825 */ /* 0x004fe200078e0208 */
[----:B0-----:R-:W-:-:S07]  /*00f0*/  DFMA R6, R4, R6, R2 ;  /* 0x000000060406722b */ /* 0x001fce0000000002 */
[----:B------:R-:W-:Y:S01]  /*0100*/  STG.E.64 desc[UR4][R8.64], R6 ;  /* 0x0000000608007986 */ /* 0x000fe2000c101b04 */
[----:B------:R-:W-:Y:S05]  /*0110*/  EXIT ;  /* 0x000000000000794d */ /* 0x000fea0003800000 */
.L_x_1:
        /* <DEDUP_REMOVED lines=14> */
.L_x_105:


//--------------------- .text._Z5D_PHIPdS_i       --------------------------
	.section	.text._Z5D_PHIPdS_i,"ax",@progbits
	.align	128
        .global         _Z5D_PHIPdS_i
        .type           _Z5D_PHIPdS_i,@function
        .size           _Z5D_PHIPdS_i,(.L_x_100 - _Z5D_PHIPdS_i)
        .other          _Z5D_PHIPdS_i,@"STO_CUDA_ENTRY STV_DEFAULT"
_Z5D_PHIPdS_i:
.text._Z5D_PHIPdS_i:
[----:B------:R-:W0:Y:S01]  /*0000*/  LDC R1, c[0x0][0x37c] ;  /* 0x0000df00ff017b82 */ /* 0x000e220000000800 */
[----:B------:R-:W1:Y:S01]  /*0010*/  LDCU UR8, c[0x0][0x390] ;  /* 0x00007200ff0877ac */ /* 0x000e620008000800 */
[----:B------:R-:W2:Y:S06]  /*0020*/  S2R R7, SR_TID.X ;  /* 0x0000000000077919 */ /* 0x000eac0000002100 */
[----:B------:R-:W3:Y:S01]  /*0030*/  S2UR UR4, SR_CTAID.X ;  /* 0x00000000000479c3 */ /* 0x000ee20000002500 */
[----:B0-----:R-:W-:Y:S01]  /*0040*/  VIADD R1, R1, 0xffffffd8 ;  /* 0xffffffd801017836 */ /* 0x001fe20000000000 */
[----:B------:R-:W3:Y:S01]  /*0050*/  LDCU UR5, c[0x0][0x360] ;  /* 0x00006c00ff0577ac */ /* 0x000ee20008000800 */
[----:B------:R-:W0:Y:S01]  /*0060*/  S2R R9, SR_TID.Y ;  /* 0x0000000000097919 */ /* 0x000e220000002200 */
[----:B------:R-:W-:Y:S01]  /*0070*/  UMOV UR10, 0x33333333 ;  /* 0x33333333000a7882 */ /* 0x000fe20000000000 */
[----:B------:R-:W-:-:S03]  /*0080*/  UMOV UR11, 0x3fc33333 ;  /* 0x3fc33333000b7882 */ /* 0x000fc60000000000 */
[----:B------:R-:W4:Y:S01]  /*0090*/  S2UR UR6, SR_CTAID.Y ;  /* 0x00000000000679c3 */ /* 0x000f220000002600 */
[----:B------:R-:W4:Y:S01]  /*00a0*/  LDCU UR7, c[0x0][0x364] ;  /* 0x00006c80ff0777ac */ /* 0x000f220008000800 */
[----:B-1----:R-:W1:Y:S01]  /*00b0*/  I2F.F64 R36, UR8 ;  /* 0x0000000800247d12 */ /* 0x002e620008201c00 */
[----:B---3--:R-:W-:Y:S01]  /*00c0*/  UIMAD UR4, UR4, UR5, URZ ;  /* 0x00000005040472a4 */ /* 0x008fe2000f8e02ff */
[----:B-1----:R-:W-:Y:S01]  /*00d0*/  DMUL R4, R36, UR10 ;  /* 0x0000000a24047c28 */ /* 0x002fe20008000000 */
[----:B----4-:R-:W-:-:S04]  /*00e0*/  UIMAD UR5, UR6, UR7, URZ ;  /* 0x00000007060572a4 */ /* 0x010fc8000f8e02ff */
[----:B--2---:R-:W-:Y:S01]  /*00f0*/  VIADD R0, R7, UR4 ;  /* 0x0000000407007c36 */ /* 0x004fe20008000000 */
[----:B------:R-:W1:Y:S01]  /*0100*/  LDCU.64 UR6, c[0x0][0x358] ;  /* 0x00006b00ff0677ac */ /* 0x000e620008000a00 */
[----:B0-----:R-:W-:Y:S01]  /*0110*/  VIADD R3, R9, UR5 ;  /* 0x0000000509037c36 */ /* 0x001fe20008000000 */
[----:B------:R-:W0:Y:S02]  /*0120*/  LDCU.64 UR10, c[0x4][0x8] ;  /* 0x01000100ff0a77ac */ /* 0x000e240008000a00 */
[----:B------:R-:W2:Y:S02]  /*0130*/  F2I.F64.TRUNC R4, R4 ;  /* 0x0000000400047311 */ /* 0x000ea4000030d100 */
[----:B--2---:R-:W-:-:S05]  /*0140*/  IMAD.IADD R2, R0, 0x1, -R4 ;  /* 0x0000000100027824 */ /* 0x004fca00078e0a04 */
[----:B------:R-:W-:Y:S01]  /*0150*/  ISETP.GE.AND P0, PT, R3, R2, PT ;  /* 0x000000020300720c */ /* 0x000fe20003f06270 */
[----:B------:R-:W-:-:S05]  /*0160*/  IMAD.IADD R2, R0, 0x1, R4 ;  /* 0x0000000100027824 */ /* 0x000fca00078e0204 */
[----:B------:R-:W-:-:S13]  /*0170*/  ISETP.GT.OR P0, PT, R3, R2, !P0 ;  /* 0x000000020300720c */ /* 0x000fda0004704670 */
[----:B01----:R-:W-:Y:S05]  /*0180*/  @P0 BRA `(.L_x_2) ;  /* 0x0000001c00280947 */ /* 0x003fea0003800000 */
[----:B------:R-:W-:Y:S01]  /*0190*/  IADD3 R2, PT, PT, -R4, UR8, RZ ;  /* 0x0000000804027c10 */ /* 0x000fe2000fffe1ff */
[C-C-:B------:R-:W-:Y:S01]  /*01a0*/  IMAD.IADD R5, R3.reuse, 0x1, -R4.reuse ;  /* 0x0000000103057824 */ /* 0x140fe200078e0a04 */
[C---:B------:R-:W-:Y:S01]  /*01b0*/  ISETP.GT.AND P1, PT, R3.reuse, R4, PT ;  /* 0x000000040300720c */ /* 0x040fe20003f24270 */
[----:B------:R-:W-:Y:S01]  /*01c0*/  BSSY.RECONVERGENT B1, `(.L_x_3) ;  /* 0x00001c0000017945 */ /* 0x000fe20003800200 */
[CC--:B------:R-:W-:Y:S01]  /*01d0*/  ISETP.GE.AND P0, PT, R3.reuse, R2.reuse, PT ;  /* 0x000000020300720c */ /* 0x0c0fe20003f06270 */
[----:B------:R-:W-:Y:S01]  /*01e0*/  IMAD.MOV.U32 R10, RZ, RZ, 0x0 ;  /* 0x00000000ff0a7424 */ /* 0x000fe200078e00ff */
[C---:B------:R-:W-:Y:S01]  /*01f0*/  ISETP.GE.AND P2, PT, R3.reuse, R2, PT ;  /* 0x000000020300720c */ /* 0x040fe20003f46270 */
[----:B------:R-:W-:Y:S01]  /*0200*/  IMAD.MOV.U32 R11, RZ, RZ, 0x7ff80000 ;  /* 0x7ff80000ff0b7424 */ /* 0x000fe200078e00ff */
[C---:B------:R-:W-:Y:S02]  /*0210*/  ISETP.LT.AND P0, PT, R3.reuse, UR8, P0 ;  /* 0x0000000803007c0c */ /* 0x040fe40008701270 */
[----:B------:R-:W-:-:S02]  /*0220*/  IADD3 R4, PT, PT, R3, 0x1, R4 ;  /* 0x0000000103047810 */ /* 0x000fc40007ffe004 */
[C---:B------:R-:W-:Y:S02]  /*0230*/  SEL R6, R5.reuse, RZ, P0 ;  /* 0x000000ff05067207 */ /* 0x040fe40000000000 */
[----:B------:R-:W-:Y:S02]  /*0240*/  SEL R21, R4, UR8, !P0 ;  /* 0x0000000804157c07 */ /* 0x000fe4000c000000 */
[----:B------:R-:W-:-:S04]  /*0250*/  @P1 SEL R6, R5, R6, !P2 ;  /* 0x0000000605061207 */ /* 0x000fc80005000000 */
[----:B------:R-:W-:-:S13]  /*0260*/  ISETP.GE.AND P0, PT, R6, R21, PT ;  /* 0x000000150600720c */ /* 0x000fda0003f06270 */
[----:B------:R-:W-:Y:S05]  /*0270*/  @P0 BRA `(.L_x_4) ;  /* 0x0000001800d00947 */ /* 0x000fea0003800000 */
[----:B------:R-:W0:Y:S02]  /*0280*/  LDC.64 R34, c[0x0][0x388] ;  /* 0x0000e200ff227b82 */ /* 0x000e240000000a00 */
[----:B0-----:R-:W-:-:S06]  /*0290*/  IMAD.WIDE.U32 R34, R3, 0x8, R34 ;  /* 0x0000000803227825 */ /* 0x001fcc00078e0022 */
[----:B------:R-:W2:Y:S01]  /*02a0*/  LDG.E.64 R34, desc[UR6][R34.64] ;  /* 0x0000000622227981 */ /* 0x000ea2000c1e1b00 */
[----:B------:R-:W-:Y:S01]  /*02b0*/  UMOV UR12, 0x6dc9c883 ;  /* 0x6dc9c883000c7882 */ /* 0x000fe20000000000 */
[----:B------:R-:W-:Y:S01]  /*02c0*/  UMOV UR13, 0x3fe45f30 ;  /* 0x3fe45f30000d7882 */ /* 0x000fe20000000000 */
[----:B------:R-:W-:Y:S01]  /*02d0*/  UMOV UR14, 0x33145c00 ;  /* 0x33145c00000e7882 */ /* 0x000fe20000000000 */
[----:B------:R-:W-:Y:S01]  /*02e0*/  UMOV UR15, 0x3c91a626 ;  /* 0x3c91a626000f7882 */ /* 0x000fe20000000000 */
[----:B------:R-:W-:Y:S01]  /*02f0*/  BSSY.RECONVERGENT B0, `(.L_x_5) ;  /* 0x00001ab000007945 */ /* 0x000fe20003800200 */
[----:B------:R-:W-:Y:S01]  /*0300*/  CS2R R26, SRZ ;  /* 0x00000000001a7805 */ /* 0x000fe2000001ff00 */
[C---:B--2---:R-:W-:Y:S02]  /*0310*/  DMUL R4, R34.reuse, UR12 ;  /* 0x0000000c22047c28 */ /* 0x044fe40008000000 */
[----:B------:R-:W-:Y:S02]  /*0320*/  DADD R30, R34, R34 ;  /* 0x00000000221e7229 */ /* 0x000fe40000000022 */
[----:B------:R-:W-:-:S02]  /*0330*/  DMUL R14, RZ, R34 ;  /* 0x00000022ff0e7228 */ /* 0x000fc40000000000 */
[----:B------:R0:W1:Y:S01]  /*0340*/  F2I.F64 R8, R4 ;  /* 0x0000000400087311 */ /* 0x0000620000301100 */
[----:B------:R-:W-:-:S03]  /*0350*/  DSETP.NEU.AND P0, PT, |R34|, +INF , PT ;  /* 0x7ff000002200742a */ /* 0x000fc60003f0d200 */
[----:B------:R-:W-:Y:S01]  /*0360*/  DMUL R16, R30, UR12 ;  /* 0x0000000c1e107c28 */ /* 0x000fe20008000000 */
[----:B------:R-:W-:Y:S01]  /*0370*/  UMOV UR12, 0x54442d18 ;  /* 0x54442d18000c7882 */ /* 0x000fe20000000000 */
[----:B------:R-:W-:Y:S01]  /*0380*/  UMOV UR13, 0x3ff921fb ;  /* 0x3ff921fb000d7882 */ /* 0x000fe20000000000 */
[----:B------:R-:W-:-:S03]  /*0390*/  DSETP.LTU.OR P2, PT, |R34|, 2.14748364800000000000e+09, !P0 ;  /* 0x41e000002200742a */ /* 0x000fc60004749600 */
[----:B------:R-:W2:Y:S01]  /*03a0*/  F2I.F64 R2, R16 ;  /* 0x0000001000027311 */ /* 0x000ea20000301100 */
[----:B0-----:R-:W-:-:S04]  /*03b0*/  IMAD.MOV.U32 R4, RZ, RZ, R6 ;  /* 0x000000ffff047224 */ /* 0x001fc800078e0006 */
[C---:B------:R-:W-:Y:S01]  /*03c0*/  IMAD.IADD R5, R4.reuse, 0x1, -R21 ;  /* 0x0000000104057824 */ /* 0x040fe200078e0a15 */
[C---:B------:R-:W-:Y:S02]  /*03d0*/  IADD3 R6, PT, PT, R4.reuse, -UR5, -R9 ;  /* 0x8000000504067c10 */ /* 0x040fe4000fffe809 */
[----:B-1----:R0:W1:Y:S01]  /*03e0*/  I2F.F64 R10, R8 ;  /* 0x00000008000a7312 */ /* 0x0020620000201c00 */
[----:B------:R-:W-:-:S07]  /*03f0*/  IADD3 R7, PT, PT, R4, -UR4, -R7 ;  /* 0x8000000404077c10 */ /* 0x000fce000fffe807 */
[----:B--2---:R-:W2:Y:S01]  /*0400*/  I2F.F64 R28, R2 ;  /* 0x00000002001c7312 */ /* 0x004ea20000201c00 */
[----:B0-----:R-:W-:Y:S01]  /*0410*/  SEL R8, R8, RZ, P0 ;  /* 0x000000ff08087207 */ /* 0x001fe20000000000 */
[----:B-1----:R-:W-:-:S08]  /*0420*/  DFMA R12, R10, -UR12, R34 ;  /* 0x8000000c0a0c7c2b */ /* 0x002fd00008000022 */
[----:B------:R-:W-:Y:S02]  /*0430*/  DFMA R12, R10, -UR14, R12 ;  /* 0x8000000e0a0c7c2b */ /* 0x000fe4000800000c */
[----:B--2---:R-:W-:Y:S01]  /*0440*/  DFMA R18, R28, -UR12, R30 ;  /* 0x8000000c1c127c2b */ /* 0x004fe2000800001e */
[----:B------:R-:W-:Y:S01]  /*0450*/  UMOV UR12, 0x252049c0 ;  /* 0x252049c0000c7882 */ /* 0x000fe20000000000 */
[----:B------:R-:W-:-:S04]  /*0460*/  UMOV UR13, 0x397b839a ;  /* 0x397b839a000d7882 */ /* 0x000fc80000000000 */
[----:B------:R-:W-:Y:S02]  /*0470*/  DFMA R12, R10, -UR12, R12 ;  /* 0x8000000c0a0c7c2b */ /* 0x000fe4000800000c */
[----:B------:R-:W-:-:S08]  /*0480*/  DFMA R18, R28, -UR14, R18 ;  /* 0x8000000e1c127c2b */ /* 0x000fd00008000012 */
[----:B------:R-:W-:Y:S01]  /*0490*/  DFMA R28, R28, -UR12, R18 ;  /* 0x8000000c1c1c7c2b */ /* 0x000fe20008000012 */
[----:B------:R-:W-:Y:S02]  /*04a0*/  FSEL R32, R14, R12, !P0 ;  /* 0x0000000c0e207208 */ /* 0x000fe40004000000 */
[----:B------:R-:W-:-:S08]  /*04b0*/  FSEL R33, R15, R13, !P0 ;  /* 0x0000000d0f217208 */ /* 0x000fd00004000000 */
.L_x_31:
[----:B------:R-:W-:Y:S01]  /*04c0*/  BSSY.RECONVERGENT B2, `(.L_x_6) ;  /* 0x000000b000027945 */ /* 0x000fe20003800200 */
[----:B------:R-:W-:Y:S02]  /*04d0*/  IMAD.MOV.U32 R9, RZ, RZ, R8 ;  /* 0x000000ffff097224 */ /* 0x000fe400078e0008 */
[----:B------:R-:W-:Y:S02]  /*04e0*/  IMAD.MOV.U32 R38, RZ, RZ, R32 ;  /* 0x000000ffff267224 */ /* 0x000fe400078e0020 */
[----:B------:R-:W-:Y:S01]  /*04f0*/  IMAD.MOV.U32 R39, RZ, RZ, R33 ;  /* 0x000000ffff277224 */ /* 0x000fe200078e0021 */
[----:B------:R-:W-:Y:S06]  /*0500*/  @P2 BRA `(.L_x_7) ;  /* 0x0000000000182947 */ /* 0x000fec0003800000 */
[----:B------:R-:W-:Y:S01]  /*0510*/  IMAD.MOV.U32 R46, RZ, RZ, R34 ;  /* 0x000000ffff2e7224 */ /* 0x000fe200078e0022 */
[----:B------:R-:W-:Y:S01]  /*0520*/  MOV R12, 0x550 ;  /* 0x00000550000c7802 */ /* 0x000fe20000000f00 */
[----:B------:R-:W-:-:S07]  /*0530*/  IMAD.MOV.U32 R9, RZ, RZ, R35 ;  /* 0x000000ffff097224 */ /* 0x000fce00078e0023 */
[----:B------:R-:W-:Y:S05]  /*0540*/  CALL.REL.NOINC `($_Z5D_PHIPdS_i$__internal_trig_reduction_slowpathd) ;  /* 0x0000002000f47944 */ /* 0x000fea0003c00000 */
[----:B------:R-:W-:Y:S02]  /*0550*/  IMAD.MOV.U32 R38, RZ, RZ, R46 ;  /* 0x000000ffff267224 */ /* 0x000fe400078e002e */
[----:B------:R-:W-:-:S07]  /*0560*/  IMAD.MOV.U32 R39, RZ, RZ, R47 ;  /* 0x000000ffff277224 */ /* 0x000fce00078e002f */
.L_x_7:
[----:B------:R-:W-:Y:S05]  /*0570*/  BSYNC.RECONVERGENT B2 ;  /* 0x0000000000027941 */ /* 0x000fea0003800200 */
.L_x_6:
[----:B------:R-:W-:Y:S01]  /*0580*/  IMAD.SHL.U32 R12, R9, 0x40, RZ ;  /* 0x00000040090c7824 */ /* 0x000fe200078e00ff */
[----:B------:R-:W0:Y:S04]  /*0590*/  LDC.64 R24, c[0x0][0x388] ;  /* 0x0000e200ff187b82 */ /* 0x000e280000000a00 */
[----:B------:R-:W-:-:S04]  /*05a0*/  LOP3.LUT R12, R12, 0x40, RZ, 0xc0, !PT ;  /* 0x000000400c0c7812 */ /* 0x000fc800078ec0ff */
[----:B------:R-:W-:-:S05]  /*05b0*/  IADD3 R44, P0, PT, R12, UR10, RZ ;  /* 0x0000000a0c2c7c10 */ /* 0x000fca000ff1e0ff */
[----:B------:R-:W-:-:S05]  /*05c0*/  IMAD.X R45, RZ, RZ, UR11, P0 ;  /* 0x0000000bff2d7e24 */ /* 0x000fca00080e06ff */
[----:B------:R-:W2:Y:S04]  /*05d0*/  LDG.E.128.CONSTANT R12, desc[UR6][R44.64] ;  /* 0x000000062c0c7981 */ /* 0x000ea8000c1e9d00 */
[----:B------:R-:W3:Y:S04]  /*05e0*/  LDG.E.128.CONSTANT R16, desc[UR6][R44.64+0x10] ;  /* 0x000010062c107981 */ /* 0x000ee8000c1e9d00 */
[----:B------:R-:W4:Y:S01]  /*05f0*/  LDG.E.128.CONSTANT R20, desc[UR6][R44.64+0x20] ;  /* 0x000020062c147981 */ /* 0x000f22000c1e9d00 */
[----:B0-----:R-:W-:-:S06]  /*0600*/  IMAD.WIDE R24, R4, 0x8, R24 ;  /* 0x0000000804187825 */ /* 0x001fcc00078e0218 */
[----:B------:R-:W5:Y:S01]  /*0610*/  LDG.E.64 R24, desc[UR6][R24.64] ;  /* 0x0000000618187981 */ /* 0x000f62000c1e1b00 */
[----:B------:R-:W-:Y:S01]  /*0620*/  LOP3.LUT R40, R9, 0x1, RZ, 0xc0, !PT ;  /* 0x0000000109287812 */ /* 0x000fe200078ec0ff */
[----:B------:R-:W-:Y:S01]  /*0630*/  IMAD.MOV.U32 R42, RZ, RZ, 0x20fd8164 ;  /* 0x20fd8164ff2a7424 */ /* 0x000fe200078e00ff */
[----:B------:R-:W-:Y:S01]  /*0640*/  BSSY.RECONVERGENT B2, `(.L_x_8) ;  /* 0x0000031000027945 */ /* 0x000fe20003800200 */
[----:B------:R-:W-:Y:S01]  /*0650*/  IMAD.MOV.U32 R43, RZ, RZ, 0x3da8ff83 ;  /* 0x3da8ff83ff2b7424 */ /* 0x000fe200078e00ff */
[----:B------:R-:W-:Y:S01]  /*0660*/  ISETP.NE.U32.AND P0, PT, R40, 0x1, PT ;  /* 0x000000012800780c */ /* 0x000fe20003f05070 */
[----:B------:R-:W-:-:S03]  /*0670*/  DMUL R40, R38, R38 ;  /* 0x0000002626287228 */ /* 0x000fc60000000000 */
[----:B------:R-:W-:Y:S02]  /*0680*/  FSEL R42, R42, -8.06006814911005101289e+34, !P0 ;  /* 0xf9785eba2a2a7808 */ /* 0x000fe40004000000 */
[----:B------:R-:W-:-:S06]  /*0690*/  FSEL R43, -R43, 0.11223486810922622681, !P0 ;  /* 0x3de5db652b2b7808 */ /* 0x000fcc0004000100 */
[----:B--2---:R-:W-:-:S08]  /*06a0*/  DFMA R12, R40, R42, R12 ;  /* 0x0000002a280c722b */ /* 0x004fd0000000000c */
[----:B------:R-:W-:Y:S02]  /*06b0*/  DFMA R12, R40, R12, R14 ;  /* 0x0000000c280c722b */ /* 0x000fe4000000000e */
[----:B-----5:R-:W-:-:S06]  /*06c0*/  DSETP.NEU.AND P3, PT, |R24|, +INF , PT ;  /* 0x7ff000001800742a */ /* 0x020fcc0003f6d200 */
[----:B---3--:R-:W-:-:S08]  /*06d0*/  DFMA R12, R40, R12, R16 ;  /* 0x0000000c280c722b */ /* 0x008fd00000000010 */
[----:B------:R-:W-:-:S08]  /*06e0*/  DFMA R12, R40, R12, R18 ;  /* 0x0000000c280c722b */ /* 0x000fd00000000012 */
[----:B----4-:R-:W-:-:S08]  /*06f0*/  DFMA R12, R40, R12, R20 ;  /* 0x0000000c280c722b */ /* 0x010fd00000000014 */
[----:B------:R-:W-:-:S08]  /*0700*/  DFMA R12, R40, R12, R22 ;  /* 0x0000000c280c722b */ /* 0x000fd00000000016 */
[----:B------:R-:W-:Y:S02]  /*0710*/  DFMA R14, R12, R38, R38 ;  /* 0x000000260c0e722b */ /* 0x000fe40000000026 */
[----:B------:R-:W-:Y:S02]  /*0720*/  DFMA R12, R40, R12, 1 ;  /* 0x3ff00000280c742b */ /* 0x000fe4000000000c */
[----:B------:R-:W-:-:S08]  /*0730*/  @!P3 DMUL R40, RZ, R24 ;  /* 0x00000018ff28b228 */ /* 0x000fd00000000000 */
[----:B------:R-:W-:Y:S02]  /*0740*/  FSEL R14, R12, R14, !P0 ;  /* 0x0000000e0c0e7208 */ /* 0x000fe40004000000 */
[----:B------:R-:W-:Y:S02]  /*0750*/  FSEL R15, R13, R15, !P0 ;  /* 0x0000000f0d0f7208 */ /* 0x000fe40004000000 */
[----:B------:R-:W-:Y:S01]  /*0760*/  LOP3.LUT P0, RZ, R9, 0x2, RZ, 0xc0, !PT ;  /* 0x0000000209ff7812 */ /* 0x000fe2000780c0ff */
[----:B------:R-:W-:-:S03]  /*0770*/  @!P3 IMAD.MOV.U32 R9, RZ, RZ, 0x1 ;  /* 0x00000001ff09b424 */ /* 0x000fc600078e00ff */
[----:B------:R-:W-:-:S10]  /*0780*/  DADD R12, RZ, -R14 ;  /* 0x00000000ff0c7229 */ /* 0x000fd4000000080e */
[----:B------:R-:W-:Y:S02]  /*0790*/  FSEL R38, R14, R12, !P0 ;  /* 0x0000000c0e267208 */ /* 0x000fe40004000000 */
[----:B------:R-:W-:Y:S01]  /*07a0*/  FSEL R39, R15, R13, !P0 ;  /* 0x0000000d0f277208 */ /* 0x000fe20004000000 */
[----:B------:R-:W-:Y:S06]  /*07b0*/  @!P3 BRA `(.L_x_9) ;  /* 0x000000000064b947 */ /* 0x000fec0003800000 */
[----:B------:R-:W-:Y:S01]  /*07c0*/  UMOV UR12, 0x6dc9c883 ;  /* 0x6dc9c883000c7882 */ /* 0x000fe20000000000 */
[----:B------:R-:W-:Y:S01]  /*07d0*/  UMOV UR13, 0x3fe45f30 ;  /* 0x3fe45f30000d7882 */ /* 0x000fe20000000000 */
[C---:B------:R-:W-:Y:S01]  /*07e0*/  DSETP.GE.AND P0, PT, |R24|.reuse, 2.14748364800000000000e+09, PT ;  /* 0x41e000001800742a */ /* 0x040fe20003f06200 */
[----:B------:R-:W-:Y:S01]  /*07f0*/  BSSY.RECONVERGENT B3, `(.L_x_10) ;  /* 0x0000014000037945 */ /* 0x000fe20003800200 */
[----:B------:R-:W-:Y:S01]  /*0800*/  DMUL R12, R24, UR12 ;  /* 0x0000000c180c7c28 */ /* 0x000fe20008000000 */
[----:B------:R-:W-:Y:S01]  /*0810*/  UMOV UR12, 0x54442d18 ;  /* 0x54442d18000c7882 */ /* 0x000fe20000000000 */
[----:B------:R-:W-:-:S04]  /*0820*/  UMOV UR13, 0x3ff921fb ;  /* 0x3ff921fb000d7882 */ /* 0x000fc80000000000 */
[----:B------:R-:W0:Y:S08]  /*0830*/  F2I.F64 R9, R12 ;  /* 0x0000000c00097311 */ /* 0x000e300000301100 */
[----:B0-----:R-:W0:Y:S02]  /*0840*/  I2F.F64 R40, R9 ;  /* 0x0000000900287312 */ /* 0x001e240000201c00 */
[----:B0-----:R-:W-:Y:S01]  /*0850*/  DFMA R14, R40, -UR12, R24 ;  /* 0x8000000c280e7c2b */ /* 0x001fe20008000018 */
[----:B------:R-:W-:Y:S01]  /*0860*/  UMOV UR12, 0x33145c00 ;  /* 0x33145c00000c7882 */ /* 0x000fe20000000000 */
[----:B------:R-:W-:-:S06]  /*0870*/  UMOV UR13, 0x3c91a626 ;  /* 0x3c91a626000d7882 */ /* 0x000fcc0000000000 */
[----:B------:R-:W-:Y:S01]  /*0880*/  DFMA R14, R40, -UR12, R14 ;  /* 0x8000000c280e7c2b */ /* 0x000fe2000800000e */
[----:B------:R-:W-:Y:S01]  /*0890*/  UMOV UR12, 0x252049c0 ;  /* 0x252049c0000c7882 */ /* 0x000fe20000000000 */
[----:B------:R-:W-:-:S06]  /*08a0*/  UMOV UR13, 0x397b839a ;  /* 0x397b839a000d7882 */ /* 0x000fcc0000000000 */
[----:B------:R-:W-:Y:S01]  /*08b0*/  DFMA R40, R40, -UR12, R14 ;  /* 0x8000000c28287c2b */ /* 0x000fe2000800000e */
[----:B------:R-:W-:Y:S10]  /*08c0*/  @!P0 BRA `(.L_x_11) ;  /* 0x0000000000188947 */ /* 0x000ff40003800000 */
[----:B------:R-:W-:Y:S01]  /*08d0*/  IMAD.MOV.U32 R46, RZ, RZ, R24 ;  /* 0x000000ffff2e7224 */ /* 0x000fe200078e0018 */
[----:B------:R-:W-:Y:S01]  /*08e0*/  MOV R12, 0x910 ;  /* 0x00000910000c7802 */ /* 0x000fe20000000f00 */
[----:B------:R-:W-:-:S07]  /*08f0*/  IMAD.MOV.U32 R9, RZ, RZ, R25 ;  /* 0x000000ffff097224 */ /* 0x000fce00078e0019 */
[----:B------:R-:W-:Y:S05]  /*0900*/  CALL.REL.NOINC `($_Z5D_PHIPdS_i$__internal_trig_reduction_slowpathd) ;  /* 0x0000002000047944 */ /* 0x000fea0003c00000 */
[----:B------:R-:W-:Y:S02]  /*0910*/  IMAD.MOV.U32 R40, RZ, RZ, R46 ;  /* 0x000000ffff287224 */ /* 0x000fe400078e002e */
[----:B------:R-:W-:-:S07]  /*0920*/  IMAD.MOV.U32 R41, RZ, RZ, R47 ;  /* 0x000000ffff297224 */ /* 0x000fce00078e002f */
.L_x_11:
[----:B------:R-:W-:Y:S05]  /*0930*/  BSYNC.RECONVERGENT B3 ;  /* 0x0000000000037941 */ /* 0x000fea0003800200 */
.L_x_10:
[----:B------:R-:W-:-:S07]  /*0940*/  VIADD R9, R9, 0x1 ;  /* 0x0000000109097836 */ /* 0x000fce0000000000 */
.L_x_9:
[----:B------:R-:W-:Y:S05]  /*0950*/  BSYNC.RECONVERGENT B2 ;  /* 0x0000000000027941 */ /* 0x000fea0003800200 */
.L_x_8:
[----:B------:R-:W-:-:S05]  /*0960*/  IMAD.SHL.U32 R12, R9, 0x40, RZ ;  /* 0x00000040090c7824 */ /* 0x000fca00078e00ff */
[----:B------:R-:W-:-:S04]  /*0970*/  LOP3.LUT R12, R12, 0x40, RZ, 0xc0, !PT ;  /* 0x000000400c0c7812 */ /* 0x000fc800078ec0ff */
[----:B------:R-:W-:-:S05]  /*0980*/  IADD3 R46, P0, PT, R12, UR10, RZ ;  /* 0x0000000a0c2e7c10 */ /* 0x000fca000ff1e0ff */
[----:B------:R-:W-:-:S05]  /*0990*/  IMAD.X R47, RZ, RZ, UR11, P0 ;  /* 0x0000000bff2f7e24 */ /* 0x000fca00080e06ff */
[----:B------:R-:W2:Y:S04]  /*09a0*/  LDG.E.128.CONSTANT R12, desc[UR6][R46.64] ;  /* 0x000000062e0c7981 */ /* 0x000ea8000c1e9d00 */
[----:B------:R-:W3:Y:S04]  /*09b0*/  LDG.E.128.CONSTANT R16, desc[UR6][R46.64+0x10] ;  /* 0x000010062e107981 */ /* 0x000ee8000c1e9d00 */
[----:B------:R-:W4:Y:S01]  /*09c0*/  LDG.E.128.CONSTANT R20, desc[UR6][R46.64+0x20] ;  /* 0x000020062e147981 */ /* 0x000f22000c1e9d00 */
[----:B------:R-:W-:Y:S01]  /*09d0*/  LOP3.LUT R42, R9, 0x1, RZ, 0xc0, !PT ;  /* 0x00000001092a7812 */ /* 0x000fe200078ec0ff */
[----:B------:R-:W-:Y:S01]  /*09e0*/  IMAD.MOV.U32 R44, RZ, RZ, 0x20fd8164 ;  /* 0x20fd8164ff2c7424 */ /* 0x000fe200078e00ff */
[----:B------:R-:W-:Y:S01]  /*09f0*/  BSSY.RECONVERGENT B2, `(.L_x_12) ;  /* 0x000001a000027945 */ /* 0x000fe20003800200 */
[----:B------:R-:W-:Y:S01]  /*0a00*/  IMAD.MOV.U32 R45, RZ, RZ, 0x3da8ff83 ;  /* 0x3da8ff83ff2d7424 */ /* 0x000fe200078e00ff */
[----:B------:R-:W-:Y:S01]  /*0a10*/  ISETP.NE.U32.AND P0, PT, R42, 0x1, PT ;  /* 0x000000012a00780c */ /* 0x000fe20003f05070 */
[----:B------:R-:W-:Y:S01]  /*0a20*/  DMUL R42, R40, R40 ;  /* 0x00000028282a7228 */ /* 0x000fe20000000000 */
[----:B------:R-:W-:-:S02]  /*0a30*/  MOV R50, 0xb90 ;  /* 0x00000b9000327802 */ /* 0x000fc40000000f00 */
[----:B------:R-:W-:Y:S02]  /*0a40*/  FSEL R44, R44, -8.06006814911005101289e+34, !P0 ;  /* 0xf9785eba2c2c7808 */ /* 0x000fe40004000000 */
[----:B------:R-:W-:-:S06]  /*0a50*/  FSEL R45, -R45, 0.11223486810922622681, !P0 ;  /* 0x3de5db652d2d7808 */ /* 0x000fcc0004000100 */
[----:B--2---:R-:W-:-:S08]  /*0a60*/  DFMA R12, R42, R44, R12 ;  /* 0x0000002c2a0c722b */ /* 0x004fd0000000000c */
[----:B------:R-:W-:-:S08]  /*0a70*/  DFMA R12, R42, R12, R14 ;  /* 0x0000000c2a0c722b */ /* 0x000fd0000000000e */
[----:B---3--:R-:W-:-:S08]  /*0a80*/  DFMA R12, R42, R12, R16 ;  /* 0x0000000c2a0c722b */ /* 0x008fd00000000010 */
[----:B------:R-:W-:-:S08]  /*0a90*/  DFMA R12, R42, R12, R18 ;  /* 0x0000000c2a0c722b */ /* 0x000fd00000000012 */
[----:B----4-:R-:W-:-:S08]  /*0aa0*/  DFMA R12, R42, R12, R20 ;  /* 0x0000000c2a0c722b */ /* 0x010fd00000000014 */
[----:B------:R-:W-:-:S08]  /*0ab0*/  DFMA R12, R42, R12, R22 ;  /* 0x0000000c2a0c722b */ /* 0x000fd00000000016 */
[----:B------:R-:W-:Y:S02]  /*0ac0*/  DFMA R40, R12, R40, R40 ;  /* 0x000000280c28722b */ /* 0x000fe40000000028 */
[----:B------:R-:W-:-:S10]  /*0ad0*/  DFMA R12, R42, R12, 1 ;  /* 0x3ff000002a0c742b */ /* 0x000fd4000000000c */
[----:B------:R-:W-:Y:S02]  /*0ae0*/  FSEL R14, R12, R40, !P0 ;  /* 0x000000280c0e7208 */ /* 0x000fe40004000000 */
[----:B------:R-:W-:Y:S02]  /*0af0*/  FSEL R15, R13, R41, !P0 ;  /* 0x000000290d0f7208 */ /* 0x000fe40004000000 */
[----:B------:R-:W-:-:S04]  /*0b00*/  LOP3.LUT P0, RZ, R9, 0x2, RZ, 0xc0, !PT ;  /* 0x0000000209ff7812 */ /* 0x000fc8000780c0ff */
[----:B------:R-:W-:-:S10]  /*0b10*/  DADD R12, RZ, -R14 ;  /* 0x00000000ff0c7229 */ /* 0x000fd4000000080e */
[----:B------:R-:W-:Y:S02]  /*0b20*/  FSEL R12, R14, R12, !P0 ;  /* 0x0000000c0e0c7208 */ /* 0x000fe40004000000 */
[----:B------:R-:W-:-:S06]  /*0b30*/  FSEL R13, R15, R13, !P0 ;  /* 0x0000000d0f0d7208 */ /* 0x000fcc0004000000 */
[----:B------:R-:W-:-:S08]  /*0b40*/  DMUL R38, R38, R12 ;  /* 0x0000000c26267228 */ /* 0x000fd00000000000 */
[----:B------:R-:W-:-:S10]  /*0b50*/  DADD R12, -RZ, |R38| ;  /* 0x00000000ff0c7229 */ /* 0x000fd40000000526 */
[----:B------:R-:W-:Y:S02]  /*0b60*/  IMAD.MOV.U32 R14, RZ, RZ, R12 ;  /* 0x000000ffff0e7224 */ /* 0x000fe400078e000c */
[----:B------:R-:W-:-:S07]  /*0b70*/  IMAD.MOV.U32 R9, RZ, RZ, R13 ;  /* 0x000000ffff097224 */ /* 0x000fce00078e000d */
[----:B------:R-:W-:Y:S05]  /*0b80*/  CALL.REL.NOINC `($_Z5D_PHIPdS_i$__internal_accurate_pow) ;  /* 0x0000001000bc7944 */ /* 0x000fea0003c00000 */
[----:B------:R-:W-:Y:S05]  /*0b90*/  BSYNC.RECONVERGENT B2 ;  /* 0x0000000000027941 */ /* 0x000fea0003800200 */
.L_x_12:
[----:B------:R-:W-:Y:S01]  /*0ba0*/  DADD R12, R38, 2 ;  /* 0x40000000260c7429 */ /* 0x000fe20000000000 */
[----:B------:R-:W-:Y:S01]  /*0bb0*/  BSSY.RECONVERGENT B2, `(.L_x_13) ;  /* 0x0000012000027945 */ /* 0x000fe20003800200 */
[----:B------:R-:W-:Y:S02]  /*0bc0*/  DSETP.NEU.AND P4, PT, |R30|, +INF , PT ;  /* 0x7ff000001e00742a */ /* 0x000fe40003f8d200 */
[C---:B------:R-:W-:Y:S02]  /*0bd0*/  DSETP.NEU.AND P6, PT, R38.reuse, RZ, PT ;  /* 0x000000ff2600722a */ /* 0x040fe40003fcd000 */
[----:B------:R-:W-:Y:S02]  /*0be0*/  DSETP.NEU.AND P0, PT, R38, 1, PT ;  /* 0x3ff000002600742a */ /* 0x000fe40003f0d000 */
[----:B------:R-:W-:Y:S02]  /*0bf0*/  DSETP.LTU.OR P1, PT, |R30|, 2.14748364800000000000e+09, !P4 ;  /* 0x41e000001e00742a */ /* 0x000fe40006729600 */
[----:B------:R-:W-:Y:S01]  /*0c00*/  LOP3.LUT R12, R13, 0x7ff00000, RZ, 0xc0, !PT ;  /* 0x7ff000000d0c7812 */ /* 0x000fe200078ec0ff */
[----:B------:R-:W-:Y:S01]  /*0c10*/  DADD R30, R34, R34 ;  /* 0x00000000221e7229 */ /* 0x000fe20000000022 */
[----:B------:R-:W-:-:S02]  /*0c20*/  FSEL R13, R18, RZ, P6 ;  /* 0x000000ff120d7208 */ /* 0x000fc40003000000 */
[----:B------:R-:W-:Y:S02]  /*0c30*/  ISETP.NE.AND P5, PT, R12, 0x7ff00000, PT ;  /* 0x7ff000000c00780c */ /* 0x000fe40003fa5270 */
[----:B------:R-:W-:Y:S02]  /*0c40*/  FSEL R12, R9, RZ, P6 ;  /* 0x000000ff090c7208 */ /* 0x000fe40003000000 */
[----:B------:R-:W-:-:S09]  /*0c50*/  ISETP.NE.AND P6, PT, R6, RZ, PT ;  /* 0x000000ff0600720c */ /* 0x000fd20003fc5270 */
[----:B------:R-:W-:Y:S05]  /*0c60*/  @P5 BRA `(.L_x_14) ;  /* 0x0000000000185947 */ /* 0x000fea0003800000 */
[----:B------:R-:W-:-:S14]  /*0c70*/  DSETP.NAN.AND P5, PT, R38, R38, PT ;  /* 0x000000262600722a */ /* 0x000fdc0003fa8000 */
[----:B------:R-:W-:Y:S01]  /*0c80*/  @P5 DADD R12, R38, 2 ;  /* 0x40000000260c5429 */ /* 0x000fe20000000000 */
[----:B------:R-:W-:Y:S10]  /*0c90*/  @P5 BRA `(.L_x_14) ;  /* 0x00000000000c5947 */ /* 0x000ff40003800000 */
[----:B------:R-:W-:-:S14]  /*0ca0*/  DSETP.NEU.AND P5, PT, |R38|, +INF , PT ;  /* 0x7ff000002600742a */ /* 0x000fdc0003fad200 */
[----:B------:R-:W-:Y:S02]  /*0cb0*/  @!P5 IMAD.MOV.U32 R12, RZ, RZ, 0x0 ;  /* 0x00000000ff0cd424 */ /* 0x000fe400078e00ff */
[----:B------:R-:W-:-:S07]  /*0cc0*/  @!P5 IMAD.MOV.U32 R13, RZ, RZ, 0x7ff00000 ;  /* 0x7ff00000ff0dd424 */ /* 0x000fce00078e00ff */
.L_x_14:
[----:B------:R-:W-:Y:S05]  /*0cd0*/  BSYNC.RECONVERGENT B2 ;  /* 0x0000000000027941 */ /* 0x000fea0003800200 */
.L_x_13:
[----:B------:R-:W-:Y:S01]  /*0ce0*/  FSEL R17, RZ, 1.875, P6 ;  /* 0x3ff00000ff117808 */ /* 0x000fe20003000000 */
[----:B------:R-:W-:Y:S01]  /*0cf0*/  IMAD.MOV.U32 R16, RZ, RZ, RZ ;  /* 0x000000ffff107224 */ /* 0x000fe200078e00ff */
[----:B------:R-:W-:Y:S01]  /*0d00*/  FSEL R12, R12, RZ, P0 ;  /* 0x000000ff0c0c7208 */ /* 0x000fe20000000000 */
[----:B------:R-:W-:Y:S01]  /*0d10*/  DMUL R14, RZ, R30 ;  /* 0x0000001eff0e7228 */ /* 0x000fe20000000000 */
[----:B------:R-:W-:Y:S01]  /*0d20*/  FSEL R13, R13, 1.875, P0 ;  /* 0x3ff000000d0d7808 */ /* 0x000fe20000000000 */
[----:B------:R-:W-:Y:S01]  /*0d30*/  BSSY.RECONVERGENT B2, `(.L_x_15) ;  /* 0x000000f000027945 */ /* 0x000fe20003800200 */
[----:B------:R-:W-:Y:S02]  /*0d40*/  ISETP.NE.AND P0, PT, R7, RZ, PT ;  /* 0x000000ff0700720c */ /* 0x000fe40003f05270 */
[----:B------:R-:W-:Y:S02]  /*0d50*/  SEL R9, R2, RZ, P4 ;  /* 0x000000ff02097207 */ /* 0x000fe40002000000 */
[----:B------:R-:W-:Y:S01]  /*0d60*/  DFMA R12, R36, R16, R12 ;  /* 0x00000010240c722b */ /* 0x000fe2000000000c */
[----:B------:R-:W-:-:S02]  /*0d70*/  FSEL R17, RZ, 1.875, P0 ;  /* 0x3ff00000ff117808 */ /* 0x000fc40000000000 */
[----:B------:R-:W-:Y:S02]  /*0d80*/  FSEL R38, R14, R28, !P4 ;  /* 0x0000001c0e267208 */ /* 0x000fe40006000000 */
[----:B------:R-:W-:-:S03]  /*0d90*/  FSEL R39, R15, R29, !P4 ;  /* 0x0000001d0f277208 */ /* 0x000fc60006000000 */
[----:B------:R-:W-:Y:S01]  /*0da0*/  DFMA R10, R12, R16, R10 ;  /* 0x000000100c0a722b */ /* 0x000fe2000000000a */
[----:B------:R-:W-:Y:S10]  /*0db0*/  @P1 BRA `(.L_x_16) ;  /* 0x0000000000181947 */ /* 0x000ff40003800000 */
[----:B------:R-:W-:Y:S01]  /*0dc0*/  IMAD.MOV.U32 R46, RZ, RZ, R30 ;  /* 0x000000ffff2e7224 */ /* 0x000fe200078e001e */
[----:B------:R-:W-:Y:S01]  /*0dd0*/  MOV R12, 0xe00 ;  /* 0x00000e00000c7802 */ /* 0x000fe20000000f00 */
[----:B------:R-:W-:-:S07]  /*0de0*/  IMAD.MOV.U32 R9, RZ, RZ, R31 ;  /* 0x000000ffff097224 */ /* 0x000fce00078e001f */
[----:B------:R-:W-:Y:S05]  /*0df0*/  CALL.REL.NOINC `($_Z5D_PHIPdS_i$__internal_trig_reduction_slowpathd) ;  /* 0x0000001800c87944 */ /* 0x000fea0003c00000 */
[----:B------:R-:W-:Y:S02]  /*0e00*/  IMAD.MOV.U32 R38, RZ, RZ, R46 ;  /* 0x000000ffff267224 */ /* 0x000fe400078e002e */
[----:B------:R-:W-:-:S07]  /*0e10*/  IMAD.MOV.U32 R39, RZ, RZ, R47 ;  /* 0x000000ffff277224 */ /* 0x000fce00078e002f */
.L_x_16:
[----:B------:R-:W-:Y:S05]  /*0e20*/  BSYNC.RECONVERGENT B2 ;  /* 0x0000000000027941 */ /* 0x000fea0003800200 */
.L_x_15:
        /* <DEDUP_REMOVED lines=55> */
.L_x_20:
[----:B------:R-:W-:Y:S05]  /*11a0*/  BSYNC.RECONVERGENT B3 ;  /* 0x0000000000037941 */ /* 0x000fea0003800200 */
.L_x_19:
[----:B------:R-:W-:-:S07]  /*11b0*/  VIADD R9, R9, 0x1 ;  /* 0x0000000109097836 */ /* 0x000fce0000000000 */
.L_x_18:
[----:B------:R-:W-:Y:S05]  /*11c0*/  BSYNC.RECONVERGENT B2 ;  /* 0x0000000000027941 */ /* 0x000fea0003800200 */
.L_x_17:
        /* <DEDUP_REMOVED lines=30> */
[----:B------:R-:W-:-:S10]  /*13b0*/  DADD R12, -RZ, |R40| ;  /* 0x00000000ff0c7229 */ /* 0x000fd40000000528 */
[----:B------:R-:W-:Y:S02]  /*13c0*/  IMAD.MOV.U32 R14, RZ, RZ, R12 ;  /* 0x000000ffff0e7224 */ /* 0x000fe400078e000c */
[----:B------:R-:W-:-:S07]  /*13d0*/  IMAD.MOV.U32 R9, RZ, RZ, R13 ;  /* 0x000000ffff097224 */ /* 0x000fce00078e000d */
[----:B------:R-:W-:Y:S05]  /*13e0*/  CALL.REL.NOINC `($_Z5D_PHIPdS_i$__internal_accurate_pow) ;  /* 0x0000000800a47944 */ /* 0x000fea0003c00000 */
[----:B------:R-:W-:Y:S05]  /*13f0*/  BSYNC.RECONVERGENT B2 ;  /* 0x0000000000027941 */ /* 0x000fea0003800200 */
.L_x_21:
[----:B------:R-:W-:Y:S01]  /*1400*/  DADD R14, R40, 2 ;  /* 0x40000000280e7429 */ /* 0x000fe20000000000 */
[----:B------:R-:W-:Y:S01]  /*1410*/  BSSY.RECONVERGENT B2, `(.L_x_22) ;  /* 0x0000010000027945 */ /* 0x000fe20003800200 */
[----:B------:R-:W-:Y:S02]  /*1420*/  DADD R12, R24, R24 ;  /* 0x00000000180c7229 */ /* 0x000fe40000000018 */
[C---:B------:R-:W-:Y:S02]  /*1430*/  DSETP.NEU.AND P0, PT, R40.reuse, RZ, PT ;  /* 0x000000ff2800722a */ /* 0x040fe40003f0d000 */
[----:B------:R-:W-:-:S04]  /*1440*/  DSETP.NEU.AND P3, PT, R40, 1, PT ;  /* 0x3ff000002800742a */ /* 0x000fc80003f6d000 */
[----:B------:R-:W-:Y:S01]  /*1450*/  LOP3.LUT R14, R15, 0x7ff00000, RZ, 0xc0, !PT ;  /* 0x7ff000000f0e7812 */ /* 0x000fe200078ec0ff */
[----:B------:R-:W-:Y:S01]  /*1460*/  DSETP.NEU.AND P4, PT, |R12|, +INF , PT ;  /* 0x7ff000000c00742a */ /* 0x000fe20003f8d200 */
[----:B------:R-:W-:Y:S02]  /*1470*/  FSEL R15, R18, RZ, P0 ;  /* 0x000000ff120f7208 */ /* 0x000fe40000000000 */
[----:B------:R-:W-:Y:S02]  /*1480*/  ISETP.NE.AND P1, PT, R14, 0x7ff00000, PT ;  /* 0x7ff000000e00780c */ /* 0x000fe40003f25270 */
[----:B------:R-:W-:-:S11]  /*1490*/  FSEL R14, R9, RZ, P0 ;  /* 0x000000ff090e7208 */ /* 0x000fd60000000000 */
[----:B------:R-:W-:Y:S05]  /*14a0*/  @P1 BRA `(.L_x_23) ;  /* 0x0000000000181947 */ /* 0x000fea0003800000 */
[----:B------:R-:W-:-:S14]  /*14b0*/  DSETP.NAN.AND P0, PT, R40, R40, PT ;  /* 0x000000282800722a */ /* 0x000fdc0003f08000 */
[----:B------:R-:W-:Y:S01]  /*14c0*/  @P0 DADD R14, R40, 2 ;  /* 0x40000000280e0429 */ /* 0x000fe20000000000 */
[----:B------:R-:W-:Y:S10]  /*14d0*/  @P0 BRA `(.L_x_23) ;  /* 0x00000000000c0947 */ /* 0x000ff40003800000 */
[----:B------:R-:W-:-:S14]  /*14e0*/  DSETP.NEU.AND P0, PT, |R40|, +INF , PT ;  /* 0x7ff000002800742a */ /* 0x000fdc0003f0d200 */
[----:B------:R-:W-:Y:S02]  /*14f0*/  @!P0 IMAD.MOV.U32 R14, RZ, RZ, 0x0 ;  /* 0x00000000ff0e8424 */ /* 0x000fe400078e00ff */
[----:B------:R-:W-:-:S07]  /*1500*/  @!P0 IMAD.MOV.U32 R15, RZ, RZ, 0x7ff00000 ;  /* 0x7ff00000ff0f8424 */ /* 0x000fce00078e00ff */
.L_x_23:
[----:B------:R-:W-:Y:S05]  /*1510*/  BSYNC.RECONVERGENT B2 ;  /* 0x0000000000027941 */ /* 0x000fea0003800200 */
.L_x_22:
[----:B------:R-:W-:Y:S01]  /*1520*/  FSEL R14, R14, RZ, P3 ;  /* 0x000000ff0e0e7208 */ /* 0x000fe20001800000 */
[----:B------:R-:W-:Y:S01]  /*1530*/  BSSY.RECONVERGENT B2, `(.L_x_24) ;  /* 0x000001c000027945 */ /* 0x000fe20003800200 */
[----:B------:R-:W-:Y:S01]  /*1540*/  FSEL R15, R15, 1.875, P3 ;  /* 0x3ff000000f0f7808 */ /* 0x000fe20001800000 */
[----:B------:R-:W-:Y:S01]  /*1550*/  @!P4 DMUL R40, RZ, R12 ;  /* 0x0000000cff28c228 */ /* 0x000fe20000000000 */
[----:B------:R-:W-:-:S04]  /*1560*/  @!P4 IMAD.MOV.U32 R9, RZ, RZ, RZ ;  /* 0x000000ffff09c224 */ /* 0x000fc800078e00ff */
[----:B------:R-:W-:Y:S01]  /*1570*/  DMUL R38, R38, R14 ;  /* 0x0000000e26267228 */ /* 0x000fe20000000000 */
[----:B------:R-:W-:Y:S10]  /*1580*/  @!P4 BRA `(.L_x_25) ;  /* 0x000000000058c947 */ /* 0x000ff40003800000 */
[----:B------:R-:W-:Y:S01]  /*1590*/  UMOV UR12, 0x6dc9c883 ;  /* 0x6dc9c883000c7882 */ /* 0x000fe20000000000 */
[----:B------:R-:W-:Y:S01]  /*15a0*/  UMOV UR13, 0x3fe45f30 ;  /* 0x3fe45f30000d7882 */ /* 0x000fe20000000000 */
[C---:B------:R-:W-:Y:S02]  /*15b0*/  DSETP.GE.AND P0, PT, |R12|.reuse, 2.14748364800000000000e+09, PT ;  /* 0x41e000000c00742a */ /* 0x040fe40003f06200 */
        /* <DEDUP_REMOVED lines=19> */
.L_x_25:
[----:B------:R-:W-:Y:S05]  /*16f0*/  BSYNC.RECONVERGENT B2 ;  /* 0x0000000000027941 */ /* 0x000fea0003800200 */
.L_x_24:
[----:B------:R-:W-:-:S05]  /*1700*/  IMAD.SHL.U32 R12, R9, 0x40, RZ ;  /* 0x00000040090c7824 */ /* 0x000fca00078e00ff */
[----:B------:R-:W-:-:S04]  /*1710*/  LOP3.LUT R12, R12, 0x40, RZ, 0xc0, !PT ;  /* 0x000000400c0c7812 */ /* 0x000fc800078ec0ff */
[----:B------:R-:W-:-:S05]  /*1720*/  IADD3 R46, P0, PT, R12, UR10, RZ ;  /* 0x0000000a0c2e7c10 */ /* 0x000fca000ff1e0ff */
[----:B------:R-:W-:-:S05]  /*1730*/  IMAD.X R47, RZ, RZ, UR11, P0 ;  /* 0x0000000bff2f7e24 */ /* 0x000fca00080e06ff */
[----:B------:R-:W2:Y:S04]  /*1740*/  LDG.E.128.CONSTANT R12, desc[UR6][R46.64] ;  /* 0x000000062e0c7981 */ /* 0x000ea8000c1e9d00 */
[----:B------:R-:W3:Y:S04]  /*1750*/  LDG.E.128.CONSTANT R16, desc[UR6][R46.64+0x10] ;  /* 0x000010062e107981 */ /* 0x000ee8000c1e9d00 */
[----:B------:R0:W4:Y:S01]  /*1760*/  LDG.E.128.CONSTANT R20, desc[UR6][R46.64+0x20] ;  /* 0x000020062e147981 */ /* 0x000122000c1e9d00 */
[----:B------:R-:W-:Y:S01]  /*1770*/  LOP3.LUT R42, R9, 0x1, RZ, 0xc0, !PT ;  /* 0x00000001092a7812 */ /* 0x000fe200078ec0ff */
[----:B------:R-:W-:Y:S01]  /*1780*/  IMAD.MOV.U32 R44, RZ, RZ, 0x20fd8164 ;  /* 0x20fd8164ff2c7424 */ /* 0x000fe200078e00ff */
[----:B------:R-:W-:Y:S01]  /*1790*/  BSSY.RECONVERGENT B2, `(.L_x_26) ;  /* 0x000001c000027945 */ /* 0x000fe20003800200 */
[----:B------:R-:W-:Y:S01]  /*17a0*/  IMAD.MOV.U32 R45, RZ, RZ, 0x3da8ff83 ;  /* 0x3da8ff83ff2d7424 */ /* 0x000fe200078e00ff */
[----:B------:R-:W-:Y:S01]  /*17b0*/  ISETP.NE.U32.AND P0, PT, R42, 0x1, PT ;  /* 0x000000012a00780c */ /* 0x000fe20003f05070 */
[----:B------:R-:W-:-:S03]  /*17c0*/  DMUL R42, R40, R40 ;  /* 0x00000028282a7228 */ /* 0x000fc60000000000 */
[----:B------:R-:W-:Y:S01]  /*17d0*/  FSEL R44, R44, -8.06006814911005101289e+34, !P0 ;  /* 0xf9785eba2c2c7808 */ /* 0x000fe20004000000 */
[----:B0-----:R-:W-:Y:S01]  /*17e0*/  IMAD.MOV.U32 R46, RZ, RZ, R32 ;  /* 0x000000ffff2e7224 */ /* 0x001fe200078e0020 */
[----:B------:R-:W-:Y:S01]  /*17f0*/  FSEL R45, -R45, 0.11223486810922622681, !P0 ;  /* 0x3de5db652d2d7808 */ /* 0x000fe20004000100 */
[----:B------:R-:W-:-:S05]  /*1800*/  IMAD.MOV.U32 R47, RZ, RZ, R33 ;  /* 0x000000ffff2f7224 */ /* 0x000fca00078e0021 */
        /* <DEDUP_REMOVED lines=10> */
[----:B------:R-:W-:Y:S01]  /*18b0*/  LOP3.LUT P0, RZ, R9, 0x2, RZ, 0xc0, !PT ;  /* 0x0000000209ff7812 */ /* 0x000fe2000780c0ff */
[----:B------:R-:W-:-:S03]  /*18c0*/  IMAD.MOV.U32 R9, RZ, RZ, R8 ;  /* 0x000000ffff097224 */ /* 0x000fc600078e0008 */
[----:B------:R-:W-:-:S10]  /*18d0*/  DADD R12, RZ, -R14 ;  /* 0x00000000ff0c7229 */ /* 0x000fd4000000080e */
[----:B------:R-:W-:Y:S02]  /*18e0*/  FSEL R40, R14, R12, !P0 ;  /* 0x0000000c0e287208 */ /* 0x000fe40004000000 */
[----:B------:R-:W-:Y:S01]  /*18f0*/  FSEL R41, R15, R13, !P0 ;  /* 0x0000000d0f297208 */ /* 0x000fe20004000000 */
[----:B------:R-:W-:Y:S06]  /*1900*/  @P2 BRA `(.L_x_27) ;  /* 0x0000000000102947 */ /* 0x000fec0003800000 */
[----:B------:R-:W-:Y:S01]  /*1910*/  IMAD.MOV.U32 R46, RZ, RZ, R34 ;  /* 0x000000ffff2e7224 */ /* 0x000fe200078e0022 */
[----:B------:R-:W-:Y:S01]  /*1920*/  MOV R12, 0x1950 ;  /* 0x00001950000c7802 */ /* 0x000fe20000000f00 */
[----:B------:R-:W-:-:S07]  /*1930*/  IMAD.MOV.U32 R9, RZ, RZ, R35 ;  /* 0x000000ffff097224 */ /* 0x000fce00078e0023 */
[----:B------:R-:W-:Y:S05]  /*1940*/  CALL.REL.NOINC `($_Z5D_PHIPdS_i$__internal_trig_reduction_slowpathd) ;  /* 0x0000000c00f47944 */ /* 0x000fea0003c00000 */
.L_x_27:
[----:B------:R-:W-:Y:S05]  /*1950*/  BSYNC.RECONVERGENT B2 ;  /* 0x0000000000027941 */ /* 0x000fea0003800200 */
.L_x_26:
        /* <DEDUP_REMOVED lines=35> */
.L_x_28:
[C---:B------:R-:W-:Y:S01]  /*1b90*/  DADD R12, R48.reuse, 2 ;  /* 0x40000000300c7429 */ /* 0x040fe20000000000 */
[----:B------:R-:W-:Y:S01]  /*1ba0*/  BSSY.RECONVERGENT B2, `(.L_x_29) ;  /* 0x000000d000027945 */ /* 0x000fe20003800200 */
[----:B------:R-:W-:-:S08]  /*1bb0*/  DSETP.NEU.AND P0, PT, R48, RZ, PT ;  /* 0x000000ff3000722a */ /* 0x000fd00003f0d000 */
[----:B------:R-:W-:Y:S02]  /*1bc0*/  LOP3.LUT R12, R13, 0x7ff00000, RZ, 0xc0, !PT ;  /* 0x7ff000000d0c7812 */ /* 0x000fe400078ec0ff */
        /* <DEDUP_REMOVED lines=10> */
.L_x_30:
[----:B------:R-:W-:Y:S05]  /*1c70*/  BSYNC.RECONVERGENT B2 ;  /* 0x0000000000027941 */ /* 0x000fea0003800200 */
.L_x_29:
[----:B------:R-:W-:Y:S01]  /*1c80*/  DSETP.NEU.AND P0, PT, R48, 1, PT ;  /* 0x3ff000003000742a */ /* 0x000fe20003f0d000 */
[----:B------:R-:W-:Y:S02]  /*1c90*/  VIADD R5, R5, 0x1 ;  /* 0x0000000105057836 */ /* 0x000fe40000000000 */
[----:B------:R-:W-:Y:S02]  /*1ca0*/  VIADD R4, R4, 0x1 ;  /* 0x0000000104047836 */ /* 0x000fe40000000000 */
[----:B------:R-:W-:Y:S01]  /*1cb0*/  VIADD R6, R6, 0x1 ;  /* 0x0000000106067836 */ /* 0x000fe20000000000 */
[----:B------:R-:W-:Y:S02]  /*1cc0*/  FSEL R12, R12, RZ, P0 ;  /* 0x000000ff0c0c7208 */ /* 0x000fe40000000000 */
[----:B------:R-:W-:Y:S02]  /*1cd0*/  FSEL R13, R13, 1.875, P0 ;  /* 0x3ff000000d0d7808 */ /* 0x000fe40000000000 */
[C---:B------:R-:W-:Y:S01]  /*1ce0*/  ISETP.NE.AND P0, PT, R7.reuse, RZ, PT ;  /* 0x000000ff0700720c */ /* 0x040fe20003f05270 */
[----:B------:R-:W-:-:S03]  /*1cf0*/  VIADD R7, R7, 0x1 ;  /* 0x0000000107077836 */ /* 0x000fc60000000000 */
[----:B------:R-:W-:Y:S01]  /*1d00*/  DMUL R40, R40, R12 ;  /* 0x0000000c28287228 */ /* 0x000fe20000000000 */
[----:B------:R-:W-:Y:S01]  /*1d10*/  FSEL R13, RZ, 1.875, P0 ;  /* 0x3ff00000ff0d7808 */ /* 0x000fe20000000000 */
[----:B------:R-:W-:Y:S01]  /*1d20*/  IMAD.MOV.U32 R12, RZ, RZ, RZ ;  /* 0x000000ffff0c7224 */ /* 0x000fe200078e00ff */
[----:B------:R-:W-:-:S05]  /*1d30*/  ISETP.NE.AND P0, PT, R3, R0, PT ;  /* 0x000000000300720c */ /* 0x000fca0003f05270 */
[----:B------:R-:W-:Y:S01]  /*1d40*/  DMUL R40, R40, R12 ;  /* 0x0000000c28287228 */ /* 0x000fe20000000000 */
[----:B------:R-:W-:Y:S02]  /*1d50*/  FSEL R13, RZ, 1.875, P0 ;  /* 0x3ff00000ff0d7808 */ /* 0x000fe40000000000 */
[----:B------:R-:W-:-:S05]  /*1d60*/  ISETP.NE.AND P0, PT, R5, RZ, PT ;  /* 0x000000ff0500720c */ /* 0x000fca0003f05270 */
[----:B------:R-:W-:-:S08]  /*1d70*/  DFMA R38, R38, R12, -R40 ;  /* 0x0000000c2626722b */ /* 0x000fd00000000828 */
[----:B------:R-:W-:Y:S01]  /*1d80*/  DFMA R26, R24, R38, R26 ;  /* 0x00000026181a722b */ /* 0x000fe2000000001a */
[----:B------:R-:W-:Y:S10]  /*1d90*/  @P0 BRA `(.L_x_31) ;  /* 0xffffffe400c80947 */ /* 0x000ff4000383ffff */
[----:B------:R-:W-:Y:S05]  /*1da0*/  BSYNC.RECONVERGENT B0 ;  /* 0x0000000000007941 */ /* 0x000fea0003800200 */
.L_x_5:
[----:B------:R-:W-:-:S11]  /*1db0*/  DADD R10, R26, R10 ;  /* 0x000000001a0a7229 */ /* 0x000fd6000000000a */
.L_x_4:
[----:B------:R-:W-:Y:S05]  /*1dc0*/  BSYNC.RECONVERGENT B1 ;  /* 0x0000000000017941 */ /* 0x000fea0003800200 */
.L_x_3:
[----:B------:R-:W0:Y:S01]  /*1dd0*/  LDC.64 R4, c[0x0][0x380] ;  /* 0x0000e000ff047b82 */ /* 0x000e220000000a00 */
[----:B------:R-:W1:Y:S02]  /*1de0*/  LDCU UR9, c[0x0][0x390] ;  /* 0x00007200ff0977ac */ /* 0x000e640008000800 */
[----:B-1----:R-:W-:-:S04]  /*1df0*/  IMAD R3, R0, UR9, R3 ;  /* 0x0000000900037c24 */ /* 0x002fc8000f8e0203 */
[----:B0-----:R-:W-:-:S05]  /*1e00*/  IMAD.WIDE R2, R3, 0x8, R4 ;  /* 0x0000000803027825 */ /* 0x001fca00078e0204 */
[----:B------:R-:W-:Y:S01]  /*1e10*/  STG.E.64 desc[UR6][R2.64], R10 ;  /* 0x0000000a02007986 */ /* 0x000fe2000c101b06 */
[----:B------:R-:W-:Y:S05]  /*1e20*/  EXIT ;  /* 0x000000000000794d */ /* 0x000fea0003800000 */
.L_x_2:
[----:B------:R-:W0:Y:S01]  /*1e30*/  LDC.64 R4, c[0x0][0x380] ;  /* 0x0000e000ff047b82 */ /* 0x000e220000000a00 */
[----:B------:R-:W-:-:S04]  /*1e40*/  IMAD R3, R0, UR8, R3 ;  /* 0x0000000800037c24 */ /* 0x000fc8000f8e0203 */
[----:B0-----:R-:W-:-:S05]  /*1e50*/  IMAD.WIDE R4, R3, 0x8, R4 ;  /* 0x0000000803047825 */ /* 0x001fca00078e0204 */
[----:B------:R-:W-:Y:S01]  /*1e60*/  STG.E.64 desc[UR6][R4.64], RZ ;  /* 0x000000ff04007986 */ /* 0x000fe2000c101b06 */
[----:B------:R-:W-:Y:S05]  /*1e70*/  EXIT ;  /* 0x000000000000794d */ /* 0x000fea0003800000 */
        .type           $_Z5D_PHIPdS_i$__internal_accurate_pow,@function
        .size           $_Z5D_PHIPdS_i$__internal_accurate_pow,($_Z5D_PHIPdS_i$__internal_trig_reduction_slowpathd - $_Z5D_PHIPdS_i$__internal_accurate_pow)
$_Z5D_PHIPdS_i$__internal_accurate_pow:
[----:B------:R-:W-:Y:S01]  /*1e80*/  ISETP.GT.U32.AND P0, PT, R9, 0xfffff, PT ;  /* 0x000fffff0900780c */ /* 0x000fe20003f04070 */
[----:B------:R-:W-:Y:S01]  /*1e90*/  IMAD.MOV.U32 R12, RZ, RZ, R14 ;  /* 0x000000ffff0c7224 */ /* 0x000fe200078e000e */
[----:B------:R-:W-:Y:S01]  /*1ea0*/  UMOV UR12, 0x7d2cafe2 ;  /* 0x7d2cafe2000c7882 */ /* 0x000fe20000000000 */
[----:B------:R-:W-:Y:S01]  /*1eb0*/  IMAD.MOV.U32 R13, RZ, RZ, R9 ;  /* 0x000000ffff0d7224 */ /* 0x000fe200078e0009 */
[----:B------:R-:W-:Y:S01]  /*1ec0*/  UMOV UR13, 0x3eb0f5ff ;  /* 0x3eb0f5ff000d7882 */ /* 0x000fe20000000000 */
[----:B------:R-:W-:Y:S01]  /*1ed0*/  UMOV UR14, 0x3b39803f ;  /* 0x3b39803f000e7882 */ /* 0x000fe20000000000 */
[----:B------:R-:W-:-:S07]  /*1ee0*/  UMOV UR15, 0x3c7abc9e ;  /* 0x3c7abc9e000f7882 */ /* 0x000fce0000000000 */
[----:B------:R-:W-:Y:S01]  /*1ef0*/  @!P0 DMUL R46, R12, 1.80143985094819840000e+16 ;  /* 0x435000000c2e8828 */ /* 0x000fe20000000000 */
[--C-:B------:R-:W-:Y:S01]  /*1f00*/  IMAD.MOV.U32 R12, RZ, RZ, R9.reuse ;  /* 0x000000ffff0c7224 */ /* 0x100fe200078e0009 */
[----:B------:R-:W-:-:S08]  /*1f10*/  SHF.R.U32.HI R9, RZ, 0x14, R9 ;  /* 0x00000014ff097819 */ /* 0x000fd00000011609 */
[----:B------:R-:W-:Y:S01]  /*1f20*/  @!P0 IMAD.MOV.U32 R12, RZ, RZ, R47 ;  /* 0x000000ffff0c8224 */ /* 0x000fe200078e002f */
[----:B------:R-:W-:-:S04]  /*1f30*/  @!P0 LEA.HI R9, R47, 0xffffffca, RZ, 0xc ;  /* 0xffffffca2f098811 */ /* 0x000fc800078f60ff */
[----:B------:R-:W-:-:S04]  /*1f40*/  LOP3.LUT R12, R12, 0x800fffff, RZ, 0xc0, !PT ;  /* 0x800fffff0c0c7812 */ /* 0x000fc800078ec0ff */
[----:B------:R-:W-:Y:S01]  /*1f50*/  LOP3.LUT R13, R12, 0x3ff00000, RZ, 0xfc, !PT ;  /* 0x3ff000000c0d7812 */ /* 0x000fe200078efcff */
[----:B------:R-:W-:Y:S02]  /*1f60*/  IMAD.MOV.U32 R12, RZ, RZ, R14 ;  /* 0x000000ffff0c7224 */ /* 0x000fe400078e000e */
[----:B------:R-:W-:Y:S01]  /*1f70*/  @!P0 IMAD.MOV.U32 R12, RZ, RZ, R46 ;  /* 0x000000ffff0c8224 */ /* 0x000fe200078e002e */
[----:B------:R-:W-:Y:S01]  /*1f80*/  ISETP.GE.U32.AND P1, PT, R13, 0x3ff6a09f, PT ;  /* 0x3ff6a09f0d00780c */ /* 0x000fe20003f26070 */
[----:B------:R-:W-:-:S12]  /*1f90*/  IMAD.MOV.U32 R14, RZ, RZ, RZ ;  /* 0x000000ffff0e7224 */ /* 0x000fd800078e00ff */
[----:B------:R-:W-:-:S04]  /*1fa0*/  @P1 VIADD R15, R13, 0xfff00000 ;  /* 0xfff000000d0f1836 */ /* 0x000fc80000000000 */
[----:B------:R-:W-:-:S06]  /*1fb0*/  @P1 IMAD.MOV.U32 R13, RZ, RZ, R15 ;  /* 0x000000ffff0d1224 */ /* 0x000fcc00078e000f */
[C---:B------:R-:W-:Y:S02]  /*1fc0*/  DADD R18, R12.reuse, 1 ;  /* 0x3ff000000c127429 */ /* 0x040fe40000000000 */
[----:B------:R-:W-:-:S04]  /*1fd0*/  DADD R12, R12, -1 ;  /* 0xbff000000c0c7429 */ /* 0x000fc80000000000 */
[----:B------:R-:W0:Y:S02]  /*1fe0*/  MUFU.RCP64H R15, R19 ;  /* 0x00000013000f7308 */ /* 0x000e240000001800 */
[----:B0-----:R-:W-:-:S08]  /*1ff0*/  DFMA R16, -R18, R14, 1 ;  /* 0x3ff000001210742b */ /* 0x001fd0000000010e */
[----:B------:R-:W-:-:S08]  /*2000*/  DFMA R16, R16, R16, R16 ;  /* 0x000000101010722b */ /* 0x000fd00000000010 */
[----:B------:R-:W-:Y:S01]  /*2010*/  DFMA R16, R14, R16, R14 ;  /* 0x000000100e10722b */ /* 0x000fe2000000000e */
[----:B------:R-:W-:Y:S02]  /*2020*/  IMAD.MOV.U32 R14, RZ, RZ, 0x41ad3b5a ;  /* 0x41ad3b5aff0e7424 */ /* 0x000fe400078e00ff */
[----:B------:R-:W-:-:S05]  /*2030*/  IMAD.MOV.U32 R15, RZ, RZ, 0x3ed0f5d2 ;  /* 0x3ed0f5d2ff0f7424 */ /* 0x000fca00078e00ff */
[----:B------:R-:W-:-:S08]  /*2040*/  DMUL R44, R12, R16 ;  /* 0x000000100c2c7228 */ /* 0x000fd00000000000 */
[----:B------:R-:W-:-:S08]  /*2050*/  DFMA R44, R12, R16, R44 ;  /* 0x000000100c2c722b */ /* 0x000fd0000000002c */
[----:B------:R-:W-:-:S08]  /*2060*/  DMUL R20, R44, R44 ;  /* 0x0000002c2c147228 */ /* 0x000fd00000000000 */
[----:B------:R-:W-:Y:S01]  /*2070*/  DFMA R14, R20, UR12, R14 ;  /* 0x0000000c140e7c2b */ /* 0x000fe2000800000e */
[----:B------:R-:W-:Y:S01]  /*2080*/  UMOV UR12, 0x75488a3f ;  /* 0x75488a3f000c7882 */ /* 0x000fe20000000000 */
[----:B------:R-:W-:-:S06]  /*2090*/  UMOV UR13, 0x3ef3b20a ;  /* 0x3ef3b20a000d7882 */ /* 0x000fcc0000000000 */
[----:B------:R-:W-:Y:S01]  /*20a0*/  DFMA R18, R20, R14, UR12 ;  /* 0x0000000c14127e2b */ /* 0x000fe2000800000e */
[----:B------:R-:W-:Y:S01]  /*20b0*/  UMOV UR12, 0xe4faecd5 ;  /* 0xe4faecd5000c7882 */ /* 0x000fe20000000000 */
[----:B------:R-:W-:Y:S01]  /*20c0*/  UMOV UR13, 0x3f1745cd ;  /* 0x3f1745cd000d7882 */ /* 0x000fe20000000000 */
[----:B------:R-:W-:-:S05]  /*20d0*/  DADD R14, R12, -R44 ;  /* 0x000000000c0e7229 */ /* 0x000fca000000082c */
[----:B------:R-:W-:Y:S01]  /*20e0*/  DFMA R18, R20, R18, UR12 ;  /* 0x0000000c14127e2b */ /* 0x000fe20008000012 */
[----:B------:R-:W-:Y:S01]  /*20f0*/  UMOV UR12, 0x258a578b ;  /* 0x258a578b000c7882 */ /* 0x000fe20000000000 */
[----:B------:R-:W-:Y:S01]  /*2100*/  UMOV UR13, 0x3f3c71c7 ;  /* 0x3f3c71c7000d7882 */ /* 0x000fe20000000000 */
[----:B------:R-:W-:-:S05]  /*2110*/  DADD R14, R14, R14 ;  /* 0x000000000e0e7229 */ /* 0x000fca000000000e */
[----:B------:R-:W-:Y:S01]  /*2120*/  DFMA R18, R20, R18, UR12 ;  /* 0x0000000c14127e2b */ /* 0x000fe20008000012 */
[----:B------:R-:W-:Y:S01]  /*2130*/  UMOV UR12, 0x9242b910 ;  /* 0x9242b910000c7882 */ /* 0x000fe20000000000 */
[----:B------:R-:W-:Y:S01]  /*2140*/  UMOV UR13, 0x3f624924 ;  /* 0x3f624924000d7882 */ /* 0x000fe20000000000 */
[----:B------:R-:W-:-:S05]  /*2150*/  DFMA R14, R12, -R44, R14 ;  /* 0x8000002c0c0e722b */ /* 0x000fca000000000e */
[----:B------:R-:W-:Y:S01]  /*2160*/  DFMA R18, R20, R18, UR12 ;  /* 0x0000000c14127e2b */ /* 0x000fe20008000012 */
[----:B------:R-:W-:Y:S01]  /*2170*/  UMOV UR12, 0x99999dfb ;  /* 0x99999dfb000c7882 */ /* 0x000fe20000000000 */
[----:B------:R-:W-:Y:S01]  /*2180*/  UMOV UR13, 0x3f899999 ;  /* 0x3f899999000d7882 */ /* 0x000fe20000000000 */
[----:B------:R-:W-:Y:S02]  /*2190*/  DMUL R14, R16, R14 ;  /* 0x0000000e100e7228 */ /* 0x000fe40000000000 */
[----:B------:R-:W-:-:S03]  /*21a0*/  DMUL R16, R44, R44 ;  /* 0x0000002c2c107228 */ /* 0x000fc60000000000 */
[----:B------:R-:W-:Y:S01]  /*21b0*/  DFMA R18, R20, R18, UR12 ;  /* 0x0000000c14127e2b */ /* 0x000fe20008000012 */
[----:B------:R-:W-:Y:S01]  /*21c0*/  UMOV UR12, 0x55555555 ;  /* 0x55555555000c7882 */ /* 0x000fe20000000000 */
[----:B------:R-:W-:-:S06]  /*21d0*/  UMOV UR13, 0x3fb55555 ;  /* 0x3fb55555000d7882 */ /* 0x000fcc0000000000 */
[----:B------:R-:W-:-:S08]  /*21e0*/  DFMA R12, R20, R18, UR12 ;  /* 0x0000000c140c7e2b */ /* 0x000fd00008000012 */
[----:B------:R-:W-:Y:S01]  /*21f0*/  DADD R22, -R12, UR12 ;  /* 0x0000000c0c167e29 */ /* 0x000fe20008000100 */
[----:B------:R-:W-:Y:S01]  /*2200*/  UMOV UR12, 0xb9e7b0 ;  /* 0x00b9e7b0000c7882 */ /* 0x000fe20000000000 */
[----:B------:R-:W-:-:S06]  /*2210*/  UMOV UR13, 0x3c46a4cb ;  /* 0x3c46a4cb000d7882 */ /* 0x000fcc0000000000 */
[----:B------:R-:W-:Y:S02]  /*2220*/  DFMA R22, R20, R18, R22 ;  /* 0x000000121416722b */ /* 0x000fe40000000016 */
[----:B------:R-:W-:Y:S01]  /*2230*/  DFMA R20, R44, R44, -R16 ;  /* 0x0000002c2c14722b */ /* 0x000fe20000000810 */
[----:B------:R-:W-:Y:S02]  /*2240*/  VIADD R19, R15, 0x100000 ;  /* 0x001000000f137836 */ /* 0x000fe40000000000 */
[----:B------:R-:W-:-:S03]  /*2250*/  IMAD.MOV.U32 R18, RZ, RZ, R14 ;  /* 0x000000ffff127224 */ /* 0x000fc600078e000e */
[----:B------:R-:W-:Y:S01]  /*2260*/  DADD R22, R22, -UR12 ;  /* 0x8000000c16167e29 */ /* 0x000fe20008000000 */
[----:B------:R-:W-:Y:S01]  /*2270*/  UMOV UR12, 0x80000000 ;  /* 0x80000000000c7882 */ /* 0x000fe20000000000 */
[----:B------:R-:W-:Y:S01]  /*2280*/  UMOV UR13, 0x43300000 ;  /* 0x43300000000d7882 */ /* 0x000fe20000000000 */
[C---:B------:R-:W-:Y:S02]  /*2290*/  DFMA R18, R44.reuse, R18, R20 ;  /* 0x000000122c12722b */ /* 0x040fe40000000014 */
[----:B------:R-:W-:-:S08]  /*22a0*/  DMUL R20, R44, R16 ;  /* 0x000000102c147228 */ /* 0x000fd00000000000 */
[----:B------:R-:W-:-:S08]  /*22b0*/  DFMA R42, R44, R16, -R20 ;  /* 0x000000102c2a722b */ /* 0x000fd00000000814 */
[----:B------:R-:W-:Y:S02]  /*22c0*/  DFMA R42, R14, R16, R42 ;  /* 0x000000100e2a722b */ /* 0x000fe4000000002a */
[----:B------:R-:W-:-:S06]  /*22d0*/  DADD R16, R12, R22 ;  /* 0x000000000c107229 */ /* 0x000fcc0000000016 */
[----:B------:R-:W-:Y:S02]  /*22e0*/  DFMA R18, R44, R18, R42 ;  /* 0x000000122c12722b */ /* 0x000fe4000000002a */
[----:B------:R-:W-:Y:S02]  /*22f0*/  DADD R42, R12, -R16 ;  /* 0x000000000c2a7229 */ /* 0x000fe40000000810 */
[----:B------:R-:W-:-:S06]  /*2300*/  DMUL R12, R16, R20 ;  /* 0x00000014100c7228 */ /* 0x000fcc0000000000 */
[----:B------:R-:W-:Y:S02]  /*2310*/  DADD R42, R22, R42 ;  /* 0x00000000162a7229 */ /* 0x000fe4000000002a */
[----:B------:R-:W-:-:S08]  /*2320*/  DFMA R22, R16, R20, -R12 ;  /* 0x000000141016722b */ /* 0x000fd0000000080c */
[----:B------:R-:W-:-:S08]  /*2330*/  DFMA R18, R16, R18, R22 ;  /* 0x000000121012722b */ /* 0x000fd00000000016 */
[----:B------:R-:W-:-:S08]  /*2340*/  DFMA R42, R42, R20, R18 ;  /* 0x000000142a2a722b */ /* 0x000fd00000000012 */
[----:B------:R-:W-:-:S08]  /*2350*/  DADD R18, R12, R42 ;  /* 0x000000000c127229 */ /* 0x000fd0000000002a */
[--C-:B------:R-:W-:Y:S02]  /*2360*/  DADD R16, R44, R18.reuse ;  /* 0x000000002c107229 */ /* 0x100fe40000000012 */
[----:B------:R-:W-:-:S06]  /*2370*/  DADD R12, R12, -R18 ;  /* 0x000000000c0c7229 */ /* 0x000fcc0000000812 */
[----:B------:R-:W-:Y:S02]  /*2380*/  DADD R44, R44, -R16 ;  /* 0x000000002c2c7229 */ /* 0x000fe40000000810 */
[----:B------:R-:W-:-:S06]  /*2390*/  DADD R12, R42, R12 ;  /* 0x000000002a0c7229 */ /* 0x000fcc000000000c */
[----:B------:R-:W-:Y:S01]  /*23a0*/  DADD R44, R18, R44 ;  /* 0x00000000122c7229 */ /* 0x000fe2000000002c */
[C---:B------:R-:W-:Y:S02]  /*23b0*/  VIADD R18, R9.reuse, 0xfffffc01 ;  /* 0xfffffc0109127836 */ /* 0x040fe40000000000 */
[----:B------:R-:W-:-:S05]  /*23c0*/  @P1 VIADD R18, R9, 0xfffffc02 ;  /* 0xfffffc0209121836 */ /* 0x000fca0000000000 */
[----:B------:R-:W-:-:S08]  /*23d0*/  DADD R12, R12, R44 ;  /* 0x000000000c0c7229 */ /* 0x000fd0000000002c */
[----:B------:R-:W-:Y:S01]  /*23e0*/  DADD R20, R14, R12 ;  /* 0x000000000e147229 */ /* 0x000fe2000000000c */
[----:B------:R-:W-:Y:S01]  /*23f0*/  LOP3.LUT R12, R18, 0x80000000, RZ, 0x3c, !PT ;  /* 0x80000000120c7812 */ /* 0x000fe200078e3cff */
[----:B------:R-:W-:-:S06]  /*2400*/  IMAD.MOV.U32 R13, RZ, RZ, 0x43300000 ;  /* 0x43300000ff0d7424 */ /* 0x000fcc00078e00ff */
[----:B------:R-:W-:Y:S02]  /*2410*/  DADD R18, R16, R20 ;  /* 0x0000000010127229 */ /* 0x000fe40000000014 */
[----:B------:R-:W-:Y:S01]  /*2420*/  DADD R12, R12, -UR12 ;  /* 0x8000000c0c0c7e29 */ /* 0x000fe20008000000 */
[----:B------:R-:W-:Y:S01]  /*2430*/  UMOV UR12, 0xfefa39ef ;  /* 0xfefa39ef000c7882 */ /* 0x000fe20000000000 */
[----:B------:R-:W-:-:S04]  /*2440*/  UMOV UR13, 0x3fe62e42 ;  /* 0x3fe62e42000d7882 */ /* 0x000fc80000000000 */
[--C-:B------:R-:W-:Y:S02]  /*2450*/  DADD R22, R16, -R18.reuse ;  /* 0x0000000010167229 */ /* 0x100fe40000000812 */
[----:B------:R-:W-:-:S06]  /*2460*/  DFMA R14, R12, UR12, R18 ;  /* 0x0000000c0c0e7c2b */ /* 0x000fcc0008000012 */
[----:B------:R-:W-:Y:S02]  /*2470*/  DADD R22, R20, R22 ;  /* 0x0000000014167229 */ /* 0x000fe40000000016 */
[----:B------:R-:W-:-:S08]  /*2480*/  DFMA R16, R12, -UR12, R14 ;  /* 0x8000000c0c107c2b */ /* 0x000fd0000800000e */
[----:B------:R-:W-:-:S08]  /*2490*/  DADD R16, -R18, R16 ;  /* 0x0000000012107229 */ /* 0x000fd00000000110 */
[----:B------:R-:W-:-:S08]  /*24a0*/  DADD R16, R22, -R16 ;  /* 0x0000000016107229 */ /* 0x000fd00000000810 */
[----:B------:R-:W-:-:S08]  /*24b0*/  DFMA R16, R12, UR14, R16 ;  /* 0x0000000e0c107c2b */ /* 0x000fd00008000010 */
[----:B------:R-:W-:-:S08]  /*24c0*/  DADD R12, R14, R16 ;  /* 0x000000000e0c7229 */ /* 0x000fd00000000010 */
[----:B------:R-:W-:Y:S02]  /*24d0*/  DADD R14, R14, -R12 ;  /* 0x000000000e0e7229 */ /* 0x000fe4000000080c */
[----:B------:R-:W-:-:S06]  /*24e0*/  DMUL R22, R12, 2 ;  /* 0x400000000c167828 */ /* 0x000fcc0000000000 */
[----:B------:R-:W-:Y:S02]  /*24f0*/  DADD R14, R16, R14 ;  /* 0x00000000100e7229 */ /* 0x000fe4000000000e */
[----:B------:R-:W-:-:S08]  /*2500*/  DFMA R20, R12, 2, -R22 ;  /* 0x400000000c14782b */ /* 0x000fd00000000816 */
[----:B------:R-:W-:Y:S01]  /*2510*/  DFMA R20, R14, 2, R20 ;  /* 0x400000000e14782b */ /* 0x000fe20000000014 */
[----:B------:R-:W-:Y:S02]  /*2520*/  IMAD.MOV.U32 R14, RZ, RZ, 0x652b82fe ;  /* 0x652b82feff0e7424 */ /* 0x000fe400078e00ff */
[----:B------:R-:W-:-:S05]  /*2530*/  IMAD.MOV.U32 R15, RZ, RZ, 0x3ff71547 ;  /* 0x3ff71547ff0f7424 */ /* 0x000fca00078e00ff */
[----:B------:R-:W-:-:S08]  /*2540*/  DADD R12, R22, R20 ;  /* 0x00000000160c7229 */ /* 0x000fd00000000014 */
[----:B------:R-:W-:Y:S02]  /*2550*/  DFMA R14, R12, R14, 6.75539944105574400000e+15 ;  /* 0x433800000c0e742b */ /* 0x000fe4000000000e */
[----:B------:R-:W-:Y:S01]  /*2560*/  FSETP.GEU.AND P0, PT, |R13|, 4.1917929649353027344, PT ;  /* 0x4086232b0d00780b */ /* 0x000fe20003f0e200 */
[----:B------:R-:W-:-:S05]  /*2570*/  DADD R22, R22, -R12 ;  /* 0x0000000016167229 */ /* 0x000fca000000080c */
[----:B------:R-:W-:-:S03]  /*2580*/  DADD R16, R14, -6.75539944105574400000e+15 ;  /* 0xc33800000e107429 */ /* 0x000fc60000000000 */
[----:B------:R-:W-:-:S05]  /*2590*/  DADD R20, R20, R22 ;  /* 0x0000000014147229 */ /* 0x000fca0000000016 */
[----:B------:R-:W-:Y:S01]  /*25a0*/  DFMA R18, R16, -UR12, R12 ;  /* 0x8000000c10127c2b */ /* 0x000fe2000800000c */
[----:B------:R-:W-:Y:S01]  /*25b0*/  UMOV UR12, 0x3b39803f ;  /* 0x3b39803f000c7882 */ /* 0x000fe20000000000 */
[----:B------:R-:W-:-:S06]  /*25c0*/  UMOV UR13, 0x3c7abc9e ;  /* 0x3c7abc9e000d7882 */ /* 0x000fcc0000000000 */
[----:B------:R-:W-:Y:S01]  /*25d0*/  DFMA R18, R16, -UR12, R18 ;  /* 0x8000000c10127c2b */ /* 0x000fe20008000012 */
[----:B------:R-:W-:Y:S01]  /*25e0*/  UMOV UR12, 0x69ce2bdf ;  /* 0x69ce2bdf000c7882 */ /* 0x000fe20000000000 */
[----:B------:R-:W-:Y:S01]  /*25f0*/  IMAD.MOV.U32 R16, RZ, RZ, -0x35dec16 ;  /* 0xfca213eaff107424 */ /* 0x000fe200078e00ff */
[----:B------:R-:W-:Y:S01]  /*2600*/  UMOV UR13, 0x3e5ade15 ;  /* 0x3e5ade15000d7882 */ /* 0x000fe20000000000 */
[----:B------:R-:W-:-:S06]  /*2610*/  IMAD.MOV.U32 R17, RZ, RZ, 0x3e928af3 ;  /* 0x3e928af3ff117424 */ /* 0x000fcc00078e00ff */
[----:B------:R-:W-:Y:S01]  /*2620*/  DFMA R16, R18, UR12, R16 ;  /* 0x0000000c12107c2b */ /* 0x000fe20008000010 */
[----:B------:R-:W-:Y:S01]  /*2630*/  UMOV UR12, 0x62401315 ;  /* 0x62401315000c7882 */ /* 0x000fe20000000000 */
[----:B------:R-:W-:-:S06]  /*2640*/  UMOV UR13, 0x3ec71dee ;  /* 0x3ec71dee000d7882 */ /* 0x000fcc0000000000 */
[----:B------:R-:W-:Y:S01]  /*2650*/  DFMA R16, R18, R16, UR12 ;  /* 0x0000000c12107e2b */ /* 0x000fe20008000010 */
        /* <DEDUP_REMOVED lines=20> */
[----:B------:R-:W-:-:S08]  /*27a0*/  DFMA R16, R18, R16, UR12 ;  /* 0x0000000c12107e2b */ /* 0x000fd00008000010 */
[----:B------:R-:W-:-:S08]  /*27b0*/  DFMA R16, R18, R16, 1 ;  /* 0x3ff000001210742b */ /* 0x000fd00000000010 */
[----:B------:R-:W-:-:S10]  /*27c0*/  DFMA R16, R18, R16, 1 ;  /* 0x3ff000001210742b */ /* 0x000fd40000000010 */
[----:B------:R-:W-:Y:S02]  /*27d0*/  IMAD R19, R14, 0x100000, R17 ;  /* 0x001000000e137824 */ /* 0x000fe400078e0211 */
[----:B------:R-:W-:Y:S01]  /*27e0*/  IMAD.MOV.U32 R18, RZ, RZ, R16 ;  /* 0x000000ffff127224 */ /* 0x000fe200078e0010 */
[----:B------:R-:W-:Y:S06]  /*27f0*/  @!P0 BRA `(.L_x_32) ;  /* 0x0000000000308947 */ /* 0x000fec0003800000 */
[----:B------:R-:W-:Y:S01]  /*2800*/  FSETP.GEU.AND P1, PT, |R13|, 4.2275390625, PT ;  /* 0x408748000d00780b */ /* 0x000fe20003f2e200 */
[C---:B------:R-:W-:Y:S02]  /*2810*/  DADD R18, R12.reuse, +INF ;  /* 0x7ff000000c127429 */ /* 0x040fe40000000000 */
[----:B------:R-:W-:-:S08]  /*2820*/  DSETP.GEU.AND P0, PT, R12, RZ, PT ;  /* 0x000000ff0c00722a */ /* 0x000fd00003f0e000 */
[----:B------:R-:W-:Y:S02]  /*2830*/  FSEL R18, R18, RZ, P0 ;  /* 0x000000ff12127208 */ /* 0x000fe40000000000 */
[----:B------:R-:W-:Y:S02]  /*2840*/  @!P1 LEA.HI R9, R14, R14, RZ, 0x1 ;  /* 0x0000000e0e099211 */ /* 0x000fe400078f08ff */
[----:B------:R-:W-:Y:S02]  /*2850*/  FSEL R19, R19, RZ, P0 ;  /* 0x000000ff13137208 */ /* 0x000fe40000000000 */
[----:B------:R-:W-:-:S05]  /*2860*/  @!P1 SHF.R.S32.HI R9, RZ, 0x1, R9 ;  /* 0x00000001ff099819 */ /* 0x000fca0000011409 */
[----:B------:R-:W-:Y:S02]  /*2870*/  @!P1 IMAD.IADD R12, R14, 0x1, -R9 ;  /* 0x000000010e0c9824 */ /* 0x000fe400078e0a09 */
[----:B------:R-:W-:-:S03]  /*2880*/  @!P1 IMAD R17, R9, 0x100000, R17 ;  /* 0x0010000009119824 */ /* 0x000fc600078e0211 */
[----:B------:R-:W-:Y:S01]  /*2890*/  @!P1 LEA R13, R12, 0x3ff00000, 0x14 ;  /* 0x3ff000000c0d9811 */ /* 0x000fe200078ea0ff */
[----:B------:R-:W-:-:S06]  /*28a0*/  @!P1 IMAD.MOV.U32 R12, RZ, RZ, RZ ;  /* 0x000000ffff0c9224 */ /* 0x000fcc00078e00ff */
[----:B------:R-:W-:-:S11]  /*28b0*/  @!P1 DMUL R18, R16, R12 ;  /* 0x0000000c10129228 */ /* 0x000fd60000000000 */
.L_x_32:
[----:B------:R-:W-:Y:S01]  /*28c0*/  DFMA R20, R20, R18, R18 ;  /* 0x000000121414722b */ /* 0x000fe20000000012 */
[----:B------:R-:W-:Y:S01]  /*28d0*/  IMAD.MOV.U32 R51, RZ, RZ, 0x0 ;  /* 0x00000000ff337424 */ /* 0x000fe200078e00ff */
[----:B------:R-:W-:-:S08]  /*28e0*/  DSETP.NEU.AND P0, PT, |R18|, +INF , PT ;  /* 0x7ff000001200742a */ /* 0x000fd00003f0d200 */
[----:B------:R-:W-:Y:S02]  /*28f0*/  FSEL R9, R18, R20, !P0 ;  /* 0x0000001412097208 */ /* 0x000fe40004000000 */
[----:B------:R-:W-:Y:S01]  /*2900*/  FSEL R18, R19, R21, !P0 ;  /* 0x0000001513127208 */ /* 0x000fe20004000000 */
[----:B------:R-:W-:Y:S06]  /*2910*/  RET.REL.NODEC R50 `(_Z5D_PHIPdS_i) ;  /* 0xffffffd432b87950 */ /* 0x000fec0003c3ffff */
        .type           $_Z5D_PHIPdS_i$__internal_trig_reduction_slowpathd,@function
        .size           $_Z5D_PHIPdS_i$__internal_trig_reduction_slowpathd,(.L_x_100 - $_Z5D_PHIPdS_i$__internal_trig_reduction_slowpathd)
$_Z5D_PHIPdS_i$__internal_trig_reduction_slowpathd:
[--C-:B------:R-:W-:Y:S01]  /*2920*/  SHF.R.U32.HI R13, RZ, 0x14, R9.reuse ;  /* 0x00000014ff0d7819 */ /* 0x100fe20000011609 */
[----:B------:R-:W-:Y:S02]  /*2930*/  IMAD.MOV.U32 R47, RZ, RZ, R9 ;  /* 0x000000ffff2f7224 */ /* 0x000fe400078e0009 */
[----:B------:R-:W-:Y:S01]  /*2940*/  IMAD.MOV.U32 R14, RZ, RZ, RZ ;  /* 0x000000ffff0e7224 */ /* 0x000fe200078e00ff */
[----:B------:R-:W-:-:S04]  /*2950*/  LOP3.LUT R15, R13, 0x7ff, RZ, 0xc0, !PT ;  /* 0x000007ff0d0f7812 */ /* 0x000fc800078ec0ff */
[----:B------:R-:W-:-:S13]  /*2960*/  ISETP.NE.AND P0, PT, R15, 0x7ff, PT ;  /* 0x000007ff0f00780c */ /* 0x000fda0003f05270 */
[----:B------:R-:W-:Y:S05]  /*2970*/  @!P0 BRA `(.L_x_33) ;  /* 0x0000000800488947 */ /* 0x000fea0003800000 */
[----:B------:R-:W-:Y:S01]  /*2980*/  VIADD R14, R15, 0xfffffc00 ;  /* 0xfffffc000f0e7836 */ /* 0x000fe20000000000 */
[----:B------:R-:W-:Y:S01]  /*2990*/  BSSY.RECONVERGENT B4, `(.L_x_34) ;  /* 0x000002f000047945 */ /* 0x000fe20003800200 */
[----:B------:R-:W-:-:S03]  /*29a0*/  CS2R R16, SRZ ;  /* 0x0000000000107805 */ /* 0x000fc6000001ff00 */
[----:B------:R-:W-:Y:S02]  /*29b0*/  SHF.R.U32.HI R20, RZ, 0x6, R14 ;  /* 0x00000006ff147819 */ /* 0x000fe4000001160e */
[----:B------:R-:W-:Y:S02]  /*29c0*/  ISETP.GE.U32.AND P0, PT, R14, 0x80, PT ;  /* 0x000000800e00780c */ /* 0x000fe40003f06070 */
[C---:B------:R-:W-:Y:S02]  /*29d0*/  IADD3 R21, PT, PT, -R20.reuse, 0x13, RZ ;  /* 0x0000001314157810 */ /* 0x040fe40007ffe1ff */
[----:B------:R-:W-:Y:S02]  /*29e0*/  IADD3 R45, PT, PT, -R20, 0xf, RZ ;  /* 0x0000000f142d7810 */ /* 0x000fe40007ffe1ff */
[----:B------:R-:W-:-:S04]  /*29f0*/  SEL R21, R21, 0x12, P0 ;  /* 0x0000001215157807 */ /* 0x000fc80000000000 */
[----:B------:R-:W-:-:S13]  /*2a00*/  ISETP.GE.AND P0, PT, R45, R21, PT ;  /* 0x000000152d00720c */ /* 0x000fda0003f06270 */
[----:B------:R-:W-:Y:S05]  /*2a10*/  @P0 BRA `(.L_x_35) ;  /* 0x0000000000980947 */ /* 0x000fea0003800000 */
[----:B------:R-:W0:Y:S01]  /*2a20*/  LDC.64 R14, c[0x0][0x358] ;  /* 0x0000d600ff0e7b82 */ /* 0x000e220000000a00 */
[C---:B------:R-:W-:Y:S01]  /*2a30*/  SHF.L.U64.HI R23, R46.reuse, 0xb, R47 ;  /* 0x0000000b2e177819 */ /* 0x040fe2000001022f */
[----:B------:R-:W-:Y:S01]  /*2a40*/  BSSY.RECONVERGENT B5, `(.L_x_36) ;  /* 0x0000022000057945 */ /* 0x000fe20003800200 */
[----:B------:R-:W-:Y:S01]  /*2a50*/  IMAD.SHL.U32 R43, R46, 0x800, RZ ;  /* 0x000008002e2b7824 */ /* 0x000fe200078e00ff */
[----:B------:R-:W-:Y:S01]  /*2a60*/  IADD3 R42, PT, PT, RZ, -R20, -R21 ;  /* 0x80000014ff2a7210 */ /* 0x000fe20007ffe815 */
[----:B------:R-:W-:Y:S01]  /*2a70*/  IMAD.MOV.U32 R22, RZ, RZ, RZ ;  /* 0x000000ffff167224 */ /* 0x000fe200078e00ff */
[----:B------:R-:W-:Y:S02]  /*2a80*/  CS2R R16, SRZ ;  /* 0x0000000000107805 */ /* 0x000fe4000001ff00 */
[----:B------:R-:W-:-:S07]  /*2a90*/  LOP3.LUT R23, R23, 0x80000000, RZ, 0xfc, !PT ;  /* 0x8000000017177812 */ /* 0x000fce00078efcff */
.L_x_37:
[----:B------:R-:W1:Y:S01]  /*2aa0*/  LDC.64 R18, c[0x4][RZ] ;  /* 0x01000000ff127b82 */ /* 0x000e620000000a00 */
[----:B0-----:R-:W-:Y:S02]  /*2ab0*/  R2UR UR12, R14 ;  /* 0x000000000e0c72ca */ /* 0x001fe400000e0000 */
[----:B------:R-:W-:Y:S01]  /*2ac0*/  R2UR UR13, R15 ;  /* 0x000000000f0d72ca */ /* 0x000fe200000e0000 */
[----:B-1----:R-:W-:-:S12]  /*2ad0*/  IMAD.WIDE R18, R45, 0x8, R18 ;  /* 0x000000082d127825 */ /* 0x002fd800078e0212 */
[----:B------:R-:W2:Y:S01]  /*2ae0*/  LDG.E.64.CONSTANT R18, desc[UR12][R18.64] ;  /* 0x0000000c12127981 */ /* 0x000ea2000c1e9b00 */
[----:B------:R-:W-:Y:S02]  /*2af0*/  VIADD R42, R42, 0x1 ;  /* 0x000000012a2a7836 */ /* 0x000fe40000000000 */
[----:B------:R-:W-:Y:S02]  /*2b00*/  VIADD R45, R45, 0x1 ;  /* 0x000000012d2d7836 */ /* 0x000fe40000000000 */
[----:B--2---:R-:W-:-:S04]  /*2b10*/  IMAD.WIDE.U32 R16, P4, R18, R43, R16 ;  /* 0x0000002b12107225 */ /* 0x004fc80007880010 */
[----:B------:R-:W-:Y:S02]  /*2b20*/  IMAD R47, R18, R23, RZ ;  /* 0x00000017122f7224 */ /* 0x000fe400078e02ff */
[CC--:B------:R-:W-:Y:S02]  /*2b30*/  IMAD R44, R19.reuse, R43.reuse, RZ ;  /* 0x0000002b132c7224 */ /* 0x0c0fe400078e02ff */
[----:B------:R-:W-:Y:S01]  /*2b40*/  IMAD.HI.U32 R49, R19, R43, RZ ;  /* 0x0000002b13317227 */ /* 0x000fe200078e00ff */
[----:B------:R-:W-:-:S03]  /*2b50*/  IADD3 R17, P0, PT, R47, R17, RZ ;  /* 0x000000112f117210 */ /* 0x000fc60007f1e0ff */
[----:B------:R-:W-:Y:S01]  /*2b60*/  IMAD R47, R22, 0x8, R1 ;  /* 0x00000008162f7824 */ /* 0x000fe200078e0201 */
[----:B------:R-:W-:Y:S01]  /*2b70*/  IADD3 R17, P1, PT, R44, R17, RZ ;  /* 0x000000112c117210 */ /* 0x000fe20007f3e0ff */
[----:B------:R-:W-:-:S04]  /*2b80*/  IMAD.HI.U32 R44, R18, R23, RZ ;  /* 0x00000017122c7227 */ /* 0x000fc800078e00ff */
[----:B------:R-:W-:Y:S01]  /*2b90*/  IMAD.X R44, RZ, RZ, R44, P4 ;  /* 0x000000ffff2c7224 */ /* 0x000fe200020e062c */
[----:B------:R0:W-:Y:S01]  /*2ba0*/  STL.64 [R47], R16 ;  /* 0x000000102f007387 */ /* 0x0001e20000100a00 */
[----:B------:R-:W-:-:S03]  /*2bb0*/  IMAD.HI.U32 R18, R19, R23, RZ ;  /* 0x0000001713127227 */ /* 0x000fc600078e00ff */
[----:B------:R-:W-:Y:S01]  /*2bc0*/  IADD3.X R44, P0, PT, R49, R44, RZ, P0, !PT ;  /* 0x0000002c312c7210 */ /* 0x000fe2000071e4ff */
[----:B------:R-:W-:Y:S02]  /*2bd0*/  IMAD R19, R19, R23, RZ ;  /* 0x0000001713137224 */ /* 0x000fe400078e02ff */
[----:B------:R-:W-:Y:S02]  /*2be0*/  VIADD R22, R22, 0x1 ;  /* 0x0000000116167836 */ /* 0x000fe40000000000 */
[----:B------:R-:W-:Y:S01]  /*2bf0*/  IMAD.X R18, RZ, RZ, R18, P0 ;  /* 0x000000ffff127224 */ /* 0x000fe200000e0612 */
[----:B------:R-:W-:Y:S02]  /*2c00*/  ISETP.NE.AND P0, PT, R42, -0xf, PT ;  /* 0xfffffff12a00780c */ /* 0x000fe40003f05270 */
[----:B------:R-:W-:-:S05]  /*2c10*/  IADD3.X R44, P1, PT, R19, R44, RZ, P1, !PT ;  /* 0x0000002c132c7210 */ /* 0x000fca0000f3e4ff */
[----:B------:R-:W-:Y:S02]  /*2c20*/  IMAD.X R19, RZ, RZ, R18, P1 ;  /* 0x000000ffff137224 */ /* 0x000fe400008e0612 */
[----:B0-----:R-:W-:Y:S02]  /*2c30*/  IMAD.MOV.U32 R16, RZ, RZ, R44 ;  /* 0x000000ffff107224 */ /* 0x001fe400078e002c */
[----:B------:R-:W-:Y:S02]  /*2c40*/  IMAD.MOV.U32 R17, RZ, RZ, R19 ;  /* 0x000000ffff117224 */ /* 0x000fe400078e0013 */
[----:B------:R-:W-:Y:S05]  /*2c50*/  @P0 BRA `(.L_x_37) ;  /* 0xfffffffc00900947 */ /* 0x000fea000383ffff */
[----:B------:R-:W-:Y:S05]  /*2c60*/  BSYNC.RECONVERGENT B5 ;  /* 0x0000000000057941 */ /* 0x000fea0003800200 */
.L_x_36:
[----:B------:R-:W-:-:S07]  /*2c70*/  IMAD.MOV.U32 R45, RZ, RZ, R21 ;  /* 0x000000ffff2d7224 */ /* 0x000fce00078e0015 */
.L_x_35:
[----:B------:R-:W-:Y:S05]  /*2c80*/  BSYNC.RECONVERGENT B4 ;  /* 0x0000000000047941 */ /* 0x000fea0003800200 */
.L_x_34:
[----:B------:R-:W-:Y:S01]  /*2c90*/  LOP3.LUT P0, R43, R13, 0x3f, RZ, 0xc0, !PT ;  /* 0x0000003f0d2b7812 */ /* 0x000fe2000780c0ff */
[----:B------:R-:W-:-:S04]  /*2ca0*/  IMAD.IADD R20, R20, 0x1, R45 ;  /* 0x0000000114147824 */ /* 0x000fc800078e022d */
[----:B------:R-:W-:-:S05]  /*2cb0*/  IMAD.U32 R45, R20, 0x8, R1 ;  /* 0x00000008142d7824 */ /* 0x000fca00078e0001 */
[----:B------:R0:W-:Y:S04]  /*2cc0*/  STL.64 [R45+-0x78], R16 ;  /* 0xffff88102d007387 */ /* 0x0001e80000100a00 */
[----:B------:R-:W2:Y:S04]  /*2cd0*/  @P0 LDL.64 R22, [R1+0x8] ;  /* 0x0000080001160983 */ /* 0x000ea80000100a00 */
[----:B------:R-:W3:Y:S04]  /*2ce0*/  LDL.64 R18, [R1+0x10] ;  /* 0x0000100001127983 */ /* 0x000ee80000100a00 */
[----:B------:R-:W4:Y:S01]  /*2cf0*/  LDL.64 R14, [R1+0x18] ;  /* 0x00001800010e7983 */ /* 0x000f220000100a00 */
[----:B------:R-:W-:Y:S01]  /*2d00*/  @P0 LOP3.LUT R13, R43, 0x3f, RZ, 0x3c, !PT ;  /* 0x0000003f2b0d0812 */ /* 0x000fe200078e3cff */
[----:B------:R-:W-:Y:S01]  /*2d10*/  BSSY.RECONVERGENT B4, `(.L_x_38) ;  /* 0x0000034000047945 */ /* 0x000fe20003800200 */
[----:B--2---:R-:W-:-:S02]  /*2d20*/  @P0 SHF.R.U64 R20, R22, 0x1, R23 ;  /* 0x0000000116140819 */ /* 0x004fc40000001217 */
[----:B------:R-:W-:Y:S02]  /*2d30*/  @P0 SHF.R.U32.HI R22, RZ, 0x1, R23 ;  /* 0x00000001ff160819 */ /* 0x000fe40000011617 */
[----:B---3--:R-:W-:Y:S02]  /*2d40*/  @P0 SHF.L.U32 R21, R18, R43, RZ ;  /* 0x0000002b12150219 */ /* 0x008fe400000006ff */
[----:B0-----:R-:W-:Y:S02]  /*2d50*/  @P0 SHF.R.U64 R16, R20, R13, R22 ;  /* 0x0000000d14100219 */ /* 0x001fe40000001216 */
[--C-:B------:R-:W-:Y:S02]  /*2d60*/  @P0 SHF.R.U32.HI R46, RZ, 0x1, R19.reuse ;  /* 0x00000001ff2e0819 */ /* 0x100fe40000011613 */
[C-C-:B------:R-:W-:Y:S02]  /*2d70*/  @P0 SHF.R.U64 R44, R18.reuse, 0x1, R19.reuse ;  /* 0x00000001122c0819 */ /* 0x140fe40000001213 */
[----:B------:R-:W-:-:S02]  /*2d80*/  @P0 SHF.L.U64.HI R42, R18, R43, R19 ;  /* 0x0000002b122a0219 */ /* 0x000fc40000010213 */
[----:B------:R-:W-:Y:S02]  /*2d90*/  @P0 SHF.R.U32.HI R17, RZ, R13, R22 ;  /* 0x0000000dff110219 */ /* 0x000fe40000011616 */
[----:B------:R-:W-:Y:S02]  /*2da0*/  @P0 LOP3.LUT R18, R21, R16, RZ, 0xfc, !PT ;  /* 0x0000001015120212 */ /* 0x000fe400078efcff */
[----:B----4-:R-:W-:Y:S02]  /*2db0*/  @P0 SHF.L.U32 R20, R14, R43, RZ ;  /* 0x0000002b0e140219 */ /* 0x010fe400000006ff */
[----:B------:R-:W-:Y:S01]  /*2dc0*/  @P0 SHF.R.U64 R23, R44, R13, R46 ;  /* 0x0000000d2c170219 */ /* 0x000fe2000000122e */
[----:B------:R-:W-:Y:S01]  /*2dd0*/  IMAD.SHL.U32 R16, R18, 0x4, RZ ;  /* 0x0000000412107824 */ /* 0x000fe200078e00ff */
[----:B------:R-:W-:Y:S02]  /*2de0*/  @P0 LOP3.LUT R19, R42, R17, RZ, 0xfc, !PT ;  /* 0x000000112a130212 */ /* 0x000fe400078efcff */
[----:B------:R-:W-:-:S02]  /*2df0*/  @P0 SHF.L.U64.HI R22, R14, R43, R15 ;  /* 0x0000002b0e160219 */ /* 0x000fc4000001020f */
[----:B------:R-:W-:Y:S02]  /*2e00*/  @P0 SHF.R.U32.HI R13, RZ, R13, R46 ;  /* 0x0000000dff0d0219 */ /* 0x000fe4000001162e */
[----:B------:R-:W-:Y:S02]  /*2e10*/  @P0 LOP3.LUT R14, R20, R23, RZ, 0xfc, !PT ;  /* 0x00000017140e0212 */ /* 0x000fe400078efcff */
[----:B------:R-:W-:Y:S02]  /*2e20*/  SHF.L.U64.HI R18, R18, 0x2, R19 ;  /* 0x0000000212127819 */ /* 0x000fe40000010213 */
[----:B------:R-:W-:Y:S02]  /*2e30*/  @P0 LOP3.LUT R15, R22, R13, RZ, 0xfc, !PT ;  /* 0x0000000d160f0212 */ /* 0x000fe400078efcff */
[----:B------:R-:W-:Y:S02]  /*2e40*/  SHF.L.W.U32.HI R19, R19, 0x2, R14 ;  /* 0x0000000213137819 */ /* 0x000fe40000010e0e */
[----:B------:R-:W-:-:S02]  /*2e50*/  IADD3 RZ, P0, PT, RZ, -R16, RZ ;  /* 0x80000010ffff7210 */ /* 0x000fc40007f1e0ff */
[----:B------:R-:W-:Y:S02]  /*2e60*/  LOP3.LUT R13, RZ, R18, RZ, 0x33, !PT ;  /* 0x00000012ff0d7212 */ /* 0x000fe400078e33ff */
[----:B------:R-:W-:Y:S02]  /*2e70*/  SHF.L.W.U32.HI R14, R14, 0x2, R15 ;  /* 0x000000020e0e7819 */ /* 0x000fe40000010e0f */
[----:B------:R-:W-:Y:S02]  /*2e80*/  LOP3.LUT R20, RZ, R19, RZ, 0x33, !PT ;  /* 0x00000013ff147212 */ /* 0x000fe400078e33ff */
[----:B------:R-:W-:Y:S02]  /*2e90*/  IADD3.X R17, P0, PT, RZ, R13, RZ, P0, !PT ;  /* 0x0000000dff117210 */ /* 0x000fe4000071e4ff */
[----:B------:R-:W-:Y:S02]  /*2ea0*/  LOP3.LUT R13, RZ, R14, RZ, 0x33, !PT ;  /* 0x0000000eff0d7212 */ /* 0x000fe400078e33ff */
[----:B------:R-:W-:-:S02]  /*2eb0*/  IADD3.X R20, P1, PT, RZ, R20, RZ, P0, !PT ;  /* 0x00000014ff147210 */ /* 0x000fc4000073e4ff */
[----:B------:R-:W-:-:S03]  /*2ec0*/  ISETP.GT.U32.AND P4, PT, R19, -0x1, PT ;  /* 0xffffffff1300780c */ /* 0x000fc60003f84070 */
[----:B------:R-:W-:Y:S01]  /*2ed0*/  IMAD.X R13, RZ, RZ, R13, P1 ;  /* 0x000000ffff0d7224 */ /* 0x000fe200008e060d */
[----:B------:R-:W-:-:S04]  /*2ee0*/  ISETP.GT.AND.EX P0, PT, R14, -0x1, PT, P4 ;  /* 0xffffffff0e00780c */ /* 0x000fc80003f04340 */
[----:B------:R-:W-:Y:S02]  /*2ef0*/  SEL R13, R14, R13, P0 ;  /* 0x0000000d0e0d7207 */ /* 0x000fe40000000000 */
[----:B------:R-:W-:Y:S02]  /*2f00*/  SEL R22, R19, R20, P0 ;  /* 0x0000001413167207 */ /* 0x000fe40000000000 */
[----:B------:R-:W-:-:S04]  /*2f10*/  ISETP.NE.U32.AND P1, PT, R13, RZ, PT ;  /* 0x000000ff0d00720c */ /* 0x000fc80003f25070 */
[----:B------:R-:W-:Y:S01]  /*2f20*/  SEL R19, R22, R13, !P1 ;  /* 0x0000000d16137207 */ /* 0x000fe20004800000 */
[----:B------:R-:W-:-:S05]  /*2f30*/  @!P0 IMAD.MOV R16, RZ, RZ, -R16 ;  /* 0x000000ffff108224 */ /* 0x000fca00078e0a10 */
[----:B------:R-:W0:Y:S02]  /*2f40*/  FLO.U32 R19, R19 ;  /* 0x0000001300137300 */ /* 0x000e2400000e0000 */
[C---:B0-----:R-:W-:Y:S02]  /*2f50*/  IADD3 R21, PT, PT, -R19.reuse, 0x1f, RZ ;  /* 0x0000001f13157810 */ /* 0x041fe40007ffe1ff */
[----:B------:R-:W-:-:S03]  /*2f60*/  IADD3 R20, PT, PT, -R19, 0x3f, RZ ;  /* 0x0000003f13147810 */ /* 0x000fc60007ffe1ff */
[----:B------:R-:W-:Y:S01]  /*2f70*/  @P1 IMAD.MOV R20, RZ, RZ, R21 ;  /* 0x000000ffff141224 */ /* 0x000fe200078e0215 */
[----:B------:R-:W-:-:S04]  /*2f80*/  SEL R21, R18, R17, P0 ;  /* 0x0000001112157207 */ /* 0x000fc80000000000 */
[----:B------:R-:W-:-:S13]  /*2f90*/  ISETP.NE.AND P1, PT, R20, RZ, PT ;  /* 0x000000ff1400720c */ /* 0x000fda0003f25270 */
[----:B------:R-:W-:Y:S05]  /*2fa0*/  @!P1 BRA `(.L_x_39) ;  /* 0x0000000000289947 */ /* 0x000fea0003800000 */
[----:B------:R-:W-:Y:S02]  /*2fb0*/  LOP3.LUT R17, R20, 0x3f, RZ, 0xc0, !PT ;  /* 0x0000003f14117812 */ /* 0x000fe400078ec0ff */
[--C-:B------:R-:W-:Y:S02]  /*2fc0*/  SHF.R.U64 R19, R16, 0x1, R21.reuse ;  /* 0x0000000110137819 */ /* 0x100fe40000001215 */
[----:B------:R-:W-:Y:S02]  /*2fd0*/  SHF.R.U32.HI R21, RZ, 0x1, R21 ;  /* 0x00000001ff157819 */ /* 0x000fe40000011615 */
[----:B------:R-:W-:Y:S02]  /*2fe0*/  LOP3.LUT R16, R20, 0x3f, RZ, 0xc, !PT ;  /* 0x0000003f14107812 */ /* 0x000fe400078e0cff */
[CC--:B------:R-:W-:Y:S02]  /*2ff0*/  SHF.L.U64.HI R18, R22.reuse, R17.reuse, R13 ;  /* 0x0000001116127219 */ /* 0x0c0fe4000001020d */
[----:B------:R-:W-:-:S02]  /*3000*/  SHF.L.U32 R17, R22, R17, RZ ;  /* 0x0000001116117219 */ /* 0x000fc400000006ff */
[-CC-:B------:R-:W-:Y:S02]  /*3010*/  SHF.R.U64 R22, R19, R16.reuse, R21.reuse ;  /* 0x0000001013167219 */ /* 0x180fe40000001215 */
[----:B------:R-:W-:Y:S02]  /*3020*/  SHF.R.U32.HI R13, RZ, R16, R21 ;  /* 0x00000010ff0d7219 */ /* 0x000fe40000011615 */
[----:B------:R-:W-:Y:S02]  /*3030*/  LOP3.LUT R22, R17, R22, RZ, 0xfc, !PT ;  /* 0x0000001611167212 */ /* 0x000fe400078efcff */
[----:B------:R-:W-:-:S07]  /*3040*/  LOP3.LUT R13, R18, R13, RZ, 0xfc, !PT ;  /* 0x0000000d120d7212 */ /* 0x000fce00078efcff */
.L_x_39:
[----:B------:R-:W-:Y:S05]  /*3050*/  BSYNC.RECONVERGENT B4 ;  /* 0x0000000000047941 */ /* 0x000fea0003800200 */
.L_x_38:
[----:B------:R-:W-:Y:S01]  /*3060*/  IMAD.WIDE.U32 R18, R22, 0x2168c235, RZ ;  /* 0x2168c23516127825 */ /* 0x000fe200078e00ff */
[----:B------:R-:W-:-:S03]  /*3070*/  SHF.R.U32.HI R15, RZ, 0x1e, R15 ;  /* 0x0000001eff0f7819 */ /* 0x000fc6000001160f */
[----:B------:R-:W-:Y:S01]  /*3080*/  IMAD.MOV.U32 R16, RZ, RZ, R19 ;  /* 0x000000ffff107224 */ /* 0x000fe200078e0013 */
[----:B------:R-:W-:Y:S01]  /*3090*/  IADD3 RZ, P1, PT, R18, R18, RZ ;  /* 0x0000001212ff7210 */ /* 0x000fe20007f3e0ff */
[----:B------:R-:W-:Y:S01]  /*30a0*/  IMAD.MOV.U32 R17, RZ, RZ, RZ ;  /* 0x000000ffff117224 */ /* 0x000fe200078e00ff */
[----:B------:R-:W-:Y:S01]  /*30b0*/  LEA.HI R14, R14, R15, RZ, 0x1 ;  /* 0x0000000f0e0e7211 */ /* 0x000fe200078f08ff */
[----:B------:R-:W-:-:S04]  /*30c0*/  IMAD.HI.U32 R19, R13, -0x36f0255e, RZ ;  /* 0xc90fdaa20d137827 */ /* 0x000fc800078e00ff */
[----:B------:R-:W-:-:S04]  /*30d0*/  IMAD.WIDE.U32 R16, R22, -0x36f0255e, R16 ;  /* 0xc90fdaa216107825 */ /* 0x000fc800078e0010 */
[C---:B------:R-:W-:Y:S02]  /*30e0*/  IMAD R21, R13.reuse, -0x36f0255e, RZ ;  /* 0xc90fdaa20d157824 */ /* 0x040fe400078e02ff */
[----:B------:R-:W-:-:S04]  /*30f0*/  IMAD.WIDE.U32 R16, P4, R13, 0x2168c235, R16 ;  /* 0x2168c2350d107825 */ /* 0x000fc80007880010 */
[----:B------:R-:W-:Y:S01]  /*3100*/  IMAD.X R13, RZ, RZ, R19, P4 ;  /* 0x000000ffff0d7224 */ /* 0x000fe200020e0613 */
[----:B------:R-:W-:Y:S02]  /*3110*/  IADD3 R17, P4, PT, R21, R17, RZ ;  /* 0x0000001115117210 */ /* 0x000fe40007f9e0ff */
[----:B------:R-:W-:Y:S02]  /*3120*/  IADD3.X RZ, P1, PT, R16, R16, RZ, P1, !PT ;  /* 0x0000001010ff7210 */ /* 0x000fe40000f3e4ff */
[C---:B------:R-:W-:Y:S01]  /*3130*/  ISETP.GT.U32.AND P5, PT, R17.reuse, RZ, PT ;  /* 0x000000ff1100720c */ /* 0x040fe20003fa4070 */
[----:B------:R-:W-:Y:S01]  /*3140*/  IMAD.X R13, RZ, RZ, R13, P4 ;  /* 0x000000ffff0d7224 */ /* 0x000fe200020e060d */
[----:B------:R-:W-:-:S04]  /*3150*/  IADD3.X R16, P4, PT, R17, R17, RZ, P1, !PT ;  /* 0x0000001111107210 */ /* 0x000fc80000f9e4ff */
[C---:B------:R-:W-:Y:S01]  /*3160*/  ISETP.GT.AND.EX P1, PT, R13.reuse, RZ, PT, P5 ;  /* 0x000000ff0d00720c */ /* 0x040fe20003f24350 */
[----:B------:R-:W-:-:S03]  /*3170*/  IMAD.X R18, R13, 0x1, R13, P4 ;  /* 0x000000010d127824 */ /* 0x000fc600020e060d */
[----:B------:R-:W-:Y:S02]  /*3180*/  SEL R16, R16, R17, P1 ;  /* 0x0000001110107207 */ /* 0x000fe40000800000 */
[----:B------:R-:W-:Y:S02]  /*3190*/  SEL R13, R18, R13, P1 ;  /* 0x0000000d120d7207 */ /* 0x000fe40000800000 */
[----:B------:R-:W-:Y:S02]  /*31a0*/  IADD3 R46, P4, PT, R16, 0x1, RZ ;  /* 0x00000001102e7810 */ /* 0x000fe40007f9e0ff */
[----:B------:R-:W-:Y:S02]  /*31b0*/  SEL R17, RZ, 0xffffffff, !P1 ;  /* 0xffffffffff117807 */ /* 0x000fe40004800000 */
[----:B------:R-:W-:Y:S01]  /*31c0*/  LOP3.LUT P1, R9, R9, 0x80000000, RZ, 0xc0, !PT ;  /* 0x8000000009097812 */ /* 0x000fe2000782c0ff */
[----:B------:R-:W-:Y:S02]  /*31d0*/  IMAD.X R13, RZ, RZ, R13, P4 ;  /* 0x000000ffff0d7224 */ /* 0x000fe400020e060d */
[----:B------:R-:W-:Y:S01]  /*31e0*/  IMAD.IADD R16, R17, 0x1, -R20 ;  /* 0x0000000111107824 */ /* 0x000fe200078e0a14 */
[----:B------:R-:W-:-:S02]  /*31f0*/  @!P0 LOP3.LUT R9, R9, 0x80000000, RZ, 0x3c, !PT ;  /* 0x8000000009098812 */ /* 0x000fc400078e3cff */
[----:B------:R-:W-:Y:S01]  /*3200*/  SHF.R.U64 R46, R46, 0xa, R13 ;  /* 0x0000000a2e2e7819 */ /* 0x000fe2000000120d */
[----:B------:R-:W-:-:S03]  /*3210*/  IMAD.SHL.U32 R16, R16, 0x100000, RZ ;  /* 0x0010000010107824 */ /* 0x000fc600078e00ff */
[----:B------:R-:W-:-:S03]  /*3220*/  IADD3 R46, P4, PT, R46, 0x1, RZ ;  /* 0x000000012e2e7810 */ /* 0x000fc60007f9e0ff */
[----:B------:R-:W-:Y:S01]  /*3230*/  @P1 IMAD.MOV R14, RZ, RZ, -R14 ;  /* 0x000000ffff0e1224 */ /* 0x000fe200078e0a0e */
[----:B------:R-:W-:-:S04]  /*3240*/  LEA.HI.X R13, R13, RZ, RZ, 0x16, P4 ;  /* 0x000000ff0d0d7211 */ /* 0x000fc800020fb4ff */
[--C-:B------:R-:W-:Y:S02]  /*3250*/  SHF.R.U64 R46, R46, 0x1, R13.reuse ;  /* 0x000000012e2e7819 */ /* 0x100fe4000000120d */
[----:B------:R-:W-:Y:S02]  /*3260*/  SHF.R.U32.HI R13, RZ, 0x1, R13 ;  /* 0x00000001ff0d7819 */ /* 0x000fe4000001160d */
[----:B------:R-:W-:-:S04]  /*3270*/  IADD3 R46, P4, P5, RZ, RZ, R46 ;  /* 0x000000ffff2e7210 */ /* 0x000fc80007d9e02e */
[----:B------:R-:W-:-:S04]  /*3280*/  IADD3.X R16, PT, PT, R16, 0x3fe00000, R13, P4, P5 ;  /* 0x3fe0000010107810 */ /* 0x000fc800027ea40d */
[----:B------:R-:W-:-:S07]  /*3290*/  LOP3.LUT R47, R16, R9, RZ, 0xfc, !PT ;  /* 0x00000009102f7212 */ /* 0x000fce00078efcff */
.L_x_33:
[----:B------:R-:W-:Y:S02]  /*32a0*/  IMAD.MOV.U32 R13, RZ, RZ, 0x0 ;  /* 0x00000000ff0d7424 */ /* 0x000fe400078e00ff */
[----:B------:R-:W-:Y:S02]  /*32b0*/  IMAD.MOV.U32 R9, RZ, RZ, R14 ;  /* 0x000000ffff097224 */ /* 0x000fe400078e000e */
[----:B------:R-:W-:Y:S05]  /*32c0*/  RET.REL.NODEC R12 `(_Z5D_PHIPdS_i) ;  /* 0xffffffcc0c4c7950 */ /* 0x000fea0003c3ffff */
.L_x_40:
        /* <DEDUP_REMOVED lines=11> */
.L_x_100:


//--------------------- .text._Z3PHIPdS_S_        --------------------------
	.section	.text._Z3PHIPdS_S_,"ax",@progbits
	.align	128
        .global         _Z3PHIPdS_S_
        .type           _Z3PHIPdS_S_,@function
        .size           _Z3PHIPdS_S_,(.L_x_107 - _Z3PHIPdS_S_)
        .other          _Z3PHIPdS_S_,@"STO_CUDA_ENTRY STV_DEFAULT"
_Z3PHIPdS_S_:
.text._Z3PHIPdS_S_:
        /* <DEDUP_REMOVED lines=9> */
[----:B--2---:R-:W-:-:S06]  /*0090*/  IMAD.WIDE R2, R11, 0x8, R2 ;  /* 0x000000080b027825 */ /* 0x004fcc00078e0202 */
[----:B-1----:R-:W2:Y:S01]  /*00a0*/  LDG.E.64 R2, desc[UR4][R2.64] ;  /* 0x0000000402027981 */ /* 0x002ea2000c1e1b00 */
[----:B---3--:R-:W-:-:S06]  /*00b0*/  IMAD.WIDE R4, R11, 0x8, R4 ;  /* 0x000000080b047825 */ /* 0x008fcc00078e0204 */
[----:B------:R-:W2:Y:S01]  /*00c0*/  LDG.E.64 R4, desc[UR4][R4.64] ;  /* 0x0000000404047981 */ /* 0x000ea2000c1e1b00 */
[----:B0-----:R-:W-:Y:S01]  /*00d0*/  IMAD.WIDE R8, R11, 0x8, R8 ;  /* 0x000000080b087825 */ /* 0x001fe200078e0208 */
[----:B--2---:R-:W-:-:S07]  /*00e0*/  DADD R6, R2, -R4 ;  /* 0x0000000002067229 */ /* 0x004fce0000000804 */
[----:B------:R-:W-:Y:S01]  /*00f0*/  STG.E.64 desc[UR4][R8.64], R6 ;  /* 0x0000000608007986 */ /* 0x000fe2000c101b04 */
[----:B------:R-:W-:Y:S05]  /*0100*/  EXIT ;  /* 0x000000000000794d */ /* 0x000fea0003800000 */
.L_x_41:
        /* <DEDUP_REMOVED lines=15> */
.L_x_107:


//--------------------- .text._Z5Eps_LPdS_S_i     --------------------------
	.section	.text._Z5Eps_LPdS_S_i,"ax",@progbits
	.align	128
        .global         _Z5Eps_LPdS_S_i
        .type           _Z5Eps_LPdS_S_i,@function
        .size           _Z5Eps_LPdS_S_i,(.L_x_108 - _Z5Eps_LPdS_S_i)
        .other          _Z5Eps_LPdS_S_i,@"STO_CUDA_ENTRY STV_DEFAULT"
_Z5Eps_LPdS_S_i:
.text._Z5Eps_LPdS_S_i:
[----:B------:R-:W-:Y:S01]  /*0000*/  LDC R1, c[0x0][0x37c] ;  /* 0x0000df00ff017b82 */ /* 0x000fe20000000800 */
[----:B------:R-:W0:Y:S07]  /*0010*/  S2R R0, SR_TID.X ;  /* 0x0000000000007919 */ /* 0x000e2e0000002100 */
[----:B------:R-:W0:Y:S01]  /*0020*/  S2UR UR4, SR_CTAID.X ;  /* 0x00000000000479c3 */ /* 0x000e220000002500 */
[----:B------:R-:W1:Y:S07]  /*0030*/  LDCU UR5, c[0x0][0x398] ;  /* 0x00007300ff0577ac */ /* 0x000e6e0008000800 */
[----:B------:R-:W0:Y:S02]  /*0040*/  LDC R15, c[0x0][0x360] ;  /* 0x0000d800ff0f7b82 */ /* 0x000e240000000800 */
[----:B0-----:R-:W-:-:S05]  /*0050*/  IMAD R15, R15, UR4, R0 ;  /* 0x000000040f0f7c24 */ /* 0x001fca000f8e0200 */
[----:B-1----:R-:W-:-:S13]  /*0060*/  ISETP.GE.AND P0, PT, R15, UR5, PT ;  /* 0x000000050f007c0c */ /* 0x002fda000bf06270 */
[----:B------:R-:W-:Y:S05]  /*0070*/  @P0 EXIT ;  /* 0x000000000000094d */ /* 0x000fea0003800000 */
[----:B------:R-:W0:Y:S01]  /*0080*/  LDC.64 R2, c[0x0][0x388] ;  /* 0x0000e200ff027b82 */ /* 0x000e220000000a00 */
[----:B------:R-:W1:Y:S07]  /*0090*/  LDCU.64 UR4, c[0x0][0x358] ;  /* 0x00006b00ff0477ac */ /* 0x000e6e0008000a00 */
[----:B------:R-:W2:Y:S08]  /*00a0*/  LDC.64 R6, c[0x0][0x380] ;  /* 0x0000e000ff067b82 */ /* 0x000eb00000000a00 */
[----:B------:R-:W3:Y:S01]  /*00b0*/  LDC.64 R10, c[0x0][0x390] ;  /* 0x0000e400ff0a7b82 */ /* 0x000ee20000000a00 */
[----:B0-----:R-:W-:-:S05]  /*00c0*/  IMAD.WIDE R2, R15, 0x8, R2 ;  /* 0x000000080f027825 */ /* 0x001fca00078e0202 */
[----:B-1----:R-:W4:Y:S01]  /*00d0*/  LDG.E.64 R4, desc[UR4][R2.64] ;  /* 0x0000000402047981 */ /* 0x002f22000c1e1b00 */
[----:B--2---:R-:W-:-:S05]  /*00e0*/  IMAD.WIDE R6, R15, 0x8, R6 ;  /* 0x000000080f067825 */ /* 0x004fca00078e0206 */
[----:B------:R-:W4:Y:S02]  /*00f0*/  LDG.E.64 R8, desc[UR4][R6.64] ;  /* 0x0000000406087981 */ /* 0x000f24000c1e1b00 */
[----:B----4-:R-:W-:-:S08]  /*0100*/  DADD R4, R4, -R8 ;  /* 0x0000000004047229 */ /* 0x010fd00000000808 */
[----:B------:R-:W-:Y:S01]  /*0110*/  DADD R12, -RZ, |R4| ;  /* 0x00000000ff0c7229 */ /* 0x000fe20000000504 */
[----:B---3--:R-:W-:-:S06]  /*0120*/  IMAD.WIDE R4, R15, 0x8, R10 ;  /* 0x000000080f047825 */ /* 0x008fcc00078e020a */
[----:B------:R-:W-:Y:S04]  /*0130*/  STG.E.64 desc[UR4][R4.64], R12 ;  /* 0x0000000c04007986 */ /* 0x000fe8000c101b04 */
[----:B------:R-:W2:Y:S04]  /*0140*/  LDG.E.64 R8, desc[UR4][R2.64] ;  /* 0x0000000402087981 */ /* 0x000ea8000c1e1b00 */
[----:B--2---:R-:W-:Y:S01]  /*0150*/  STG.E.64 desc[UR4][R6.64], R8 ;  /* 0x0000000806007986 */ /* 0x004fe2000c101b04 */
[----:B------:R-:W-:Y:S05]  /*0160*/  EXIT ;  /* 0x000000000000794d */ /* 0x000fea0003800000 */
.L_x_42:
        /* <DEDUP_REMOVED lines=9> */
.L_x_108:


//--------------------- .text._Z7Solve_LPdS_S_S_i --------------------------
	.section	.text._Z7Solve_LPdS_S_S_i,"ax",@progbits
	.align	128
        .global         _Z7Solve_LPdS_S_S_i
        .type           _Z7Solve_LPdS_S_S_i,@function
        .size           _Z7Solve_LPdS_S_S_i,(.L_x_101 - _Z7Solve_LPdS_S_S_i)
        .other          _Z7Solve_LPdS_S_S_i,@"STO_CUDA_ENTRY STV_DEFAULT"
_Z7Solve_LPdS_S_S_i:
.text._Z7Solve_LPdS_S_S_i:
        /* <DEDUP_REMOVED lines=8> */
[----:B------:R-:W-:Y:S01]  /*0080*/  ISETP.GE.AND P0, PT, R0, 0x1, PT ;  /* 0x000000010000780c */ /* 0x000fe20003f06270 */
[----:B------:R-:W0:Y:S01]  /*0090*/  LDCU.64 UR6, c[0x0][0x358] ;  /* 0x00006b00ff0677ac */ /* 0x000e220008000a00 */
[----:B------:R-:W-:Y:S01]  /*00a0*/  BSSY.RECONVERGENT B0, `(.L_x_43) ;  /* 0x00000a5000007945 */ /* 0x000fe20003800200 */
[----:B------:R-:W-:Y:S01]  /*00b0*/  IMAD.MOV.U32 R27, RZ, RZ, RZ ;  /* 0x000000ffff1b7224 */ /* 0x000fe200078e00ff */
[----:B------:R-:W-:-:S09]  /*00c0*/  CS2R R22, SRZ ;  /* 0x0000000000167805 */ /* 0x000fd2000001ff00 */
[----:B------:R-:W-:Y:S05]  /*00d0*/  @!P0 BRA `(.L_x_44) ;  /* 0x0000000800848947 */ /* 0x000fea0003800000 */
[C---:B------:R-:W-:Y:S01]  /*00e0*/  VIMNMX R3, PT, PT, R0.reuse, UR8, PT ;  /* 0x0000000800037c48 */ /* 0x040fe2000bfe0100 */
[----:B------:R-:W-:Y:S01]  /*00f0*/  BSSY.RECONVERGENT B1, `(.L_x_45) ;  /* 0x000004e000017945 */ /* 0x000fe20003800200 */
[----:B------:R-:W-:Y:S01]  /*0100*/  IMAD.MOV.U32 R4, RZ, RZ, RZ ;  /* 0x000000ffff047224 */ /* 0x000fe200078e00ff */
[----:B------:R-:W-:Y:S02]  /*0110*/  CS2R R22, SRZ ;  /* 0x0000000000167805 */ /* 0x000fe4000001ff00 */
[C---:B------:R-:W-:Y:S02]  /*0120*/  ISETP.GE.AND P1, PT, R3.reuse, 0x10, PT ;  /* 0x000000100300780c */ /* 0x040fe40003f26270 */
[----:B------:R-:W-:Y:S01]  /*0130*/  VIMNMX R27, PT, PT, R3, 0x1, !PT ;  /* 0x00000001031b7848 */ /* 0x000fe20007fe0100 */
[----:B------:R-:W-:-:S03]  /*0140*/  IMAD R3, R0, UR8, RZ ;  /* 0x0000000800037c24 */ /* 0x000fc6000f8e02ff */
[----:B------:R-:W-:-:S04]  /*0150*/  LOP3.LUT R2, R27, 0xf, RZ, 0xc0, !PT ;  /* 0x0000000f1b027812 */ /* 0x000fc800078ec0ff */
[----:B------:R-:W-:-:S03]  /*0160*/  ISETP.NE.AND P0, PT, R2, RZ, PT ;  /* 0x000000ff0200720c */ /* 0x000fc60003f05270 */
[----:B------:R-:W-:Y:S10]  /*0170*/  @!P1 BRA `(.L_x_46) ;  /* 0x0000000400149947 */ /* 0x000ff40003800000 */
[----:B------:R-:W1:Y:S01]  /*0180*/  LDC.64 R8, c[0x0][0x380] ;  /* 0x0000e000ff087b82 */ /* 0x000e620000000a00 */
[----:B------:R-:W2:Y:S01]  /*0190*/  LDCU.64 UR4, c[0x0][0x390] ;  /* 0x00007200ff0477ac */ /* 0x000ea20008000a00 */
[----:B------:R-:W-:Y:S01]  /*01a0*/  LOP3.LUT R4, R27, 0x7ffffff0, RZ, 0xc0, !PT ;  /* 0x7ffffff01b047812 */ /* 0x000fe200078ec0ff */
[----:B------:R-:W-:Y:S01]  /*01b0*/  IMAD.MOV.U32 R5, RZ, RZ, R3 ;  /* 0x000000ffff057224 */ /* 0x000fe200078e0003 */
[----:B------:R-:W-:-:S03]  /*01c0*/  CS2R R22, SRZ ;  /* 0x0000000000167805 */ /* 0x000fc6000001ff00 */
[----:B------:R-:W-:Y:S01]  /*01d0*/  IMAD.MOV R26, RZ, RZ, -R4 ;  /* 0x000000ffff1a7224 */ /* 0x000fe200078e0a04 */
[----:B--2---:R-:W-:-:S04]  /*01e0*/  UIADD3 UR4, UP0, UPT, UR4, 0x40, URZ ;  /* 0x0000004004047890 */ /* 0x004fc8000ff1e0ff */
[----:B------:R-:W-:Y:S01]  /*01f0*/  UIADD3.X UR5, UPT, UPT, URZ, UR5, URZ, UP0, !UPT ;  /* 0x00000005ff057290 */ /* 0x000fe200087fe4ff */
[----:B-1----:R-:W-:Y:S01]  /*0200*/  IADD3 R8, P1, PT, R8, 0x40, RZ ;  /* 0x0000004008087810 */ /* 0x002fe20007f3e0ff */
[----:B------:R-:W-:-:S04]  /*0210*/  IMAD.U32 R14, RZ, RZ, UR4 ;  /* 0x00000004ff0e7e24 */ /* 0x000fc8000f8e00ff */
[----:B------:R-:W-:Y:S02]  /*0220*/  IMAD.X R9, RZ, RZ, R9, P1 ;  /* 0x000000ffff097224 */ /* 0x000fe400008e0609 */
[----:B------:R-:W-:-:S07]  /*0230*/  IMAD.U32 R15, RZ, RZ, UR5 ;  /* 0x00000005ff0f7e24 */ /* 0x000fce000f8e00ff */
.L_x_47:
[----:B------:R-:W-:Y:S01]  /*0240*/  IMAD.WIDE R10, R5, 0x8, R8 ;  /* 0x00000008050a7825 */ /* 0x000fe200078e0208 */
[----:B------:R-:W-:-:S03]  /*0250*/  MOV R6, R14 ;  /* 0x0000000e00067202 */ /* 0x000fc60000000f00 */
[----:B------:R-:W-:Y:S01]  /*0260*/  IMAD.MOV.U32 R7, RZ, RZ, R15 ;  /* 0x000000ffff077224 */ /* 0x000fe200078e000f */
[----:B0-----:R-:W2:Y:S04]  /*0270*/  LDG.E.64 R16, desc[UR6][R10.64+-0x40] ;  /* 0xffffc0060a107981 */ /* 0x001ea8000c1e1b00 */
[----:B------:R-:W2:Y:S04]  /*0280*/  LDG.E.64 R12, desc[UR6][R6.64+-0x40] ;  /* 0xffffc006060c7981 */ /* 0x000ea8000c1e1b00 */
[----:B------:R-:W3:Y:S04]  /*0290*/  LDG.E.64 R18, desc[UR6][R6.64+-0x38] ;  /* 0xffffc80606127981 */ /* 0x000ee8000c1e1b00 */
[----:B------:R-:W3:Y:S04]  /*02a0*/  LDG.E.64 R14, desc[UR6][R10.64+-0x38] ;  /* 0xffffc8060a0e7981 */ /* 0x000ee8000c1e1b00 */
[----:B------:R-:W4:Y:S04]  /*02b0*/  LDG.E.64 R20, desc[UR6][R6.64+-0x28] ;  /* 0xffffd80606147981 */ /* 0x000f28000c1e1b00 */
[----:B------:R-:W5:Y:S01]  /*02c0*/  LDG.E.64 R24, desc[UR6][R6.64+0x38] ;  /* 0x0000380606187981 */ /* 0x000f62000c1e1b00 */
[----:B--2---:R-:W-:-:S03]  /*02d0*/  DFMA R22, R16, R12, R22 ;  /* 0x0000000c1016722b */ /* 0x004fc60000000016 */
[----:B------:R-:W2:Y:S04]  /*02e0*/  LDG.E.64 R16, desc[UR6][R6.64+-0x30] ;  /* 0xffffd00606107981 */ /* 0x000ea8000c1e1b00 */
[----:B------:R-:W2:Y:S01]  /*02f0*/  LDG.E.64 R12, desc[UR6][R10.64+-0x30] ;  /* 0xffffd0060a0c7981 */ /* 0x000ea2000c1e1b00 */
[----:B---3--:R-:W-:-:S03]  /*0300*/  DFMA R18, R14, R18, R22 ;  /* 0x000000120e12722b */ /* 0x008fc60000000016 */
[----:B------:R-:W4:Y:S04]  /*0310*/  LDG.E.64 R14, desc[UR6][R10.64+-0x28] ;  /* 0xffffd8060a0e7981 */ /* 0x000f28000c1e1b00 */
[----:B------:R-:W5:Y:S01]  /*0320*/  LDG.E.64 R22, desc[UR6][R10.64+0x38] ;  /* 0x000038060a167981 */ /* 0x000f62000c1e1b00 */
[----:B--2---:R-:W-:-:S03]  /*0330*/  DFMA R16, R12, R16, R18 ;  /* 0x000000100c10722b */ /* 0x004fc60000000012 */
[----:B------:R-:W2:Y:S04]  /*0340*/  LDG.E.64 R18, desc[UR6][R6.64+-0x20] ;  /* 0xffffe00606127981 */ /* 0x000ea8000c1e1b00 */
[----:B------:R-:W2:Y:S01]  /*0350*/  LDG.E.64 R12, desc[UR6][R10.64+-0x20] ;  /* 0xffffe0060a0c7981 */ /* 0x000ea2000c1e1b00 */
[----:B----4-:R-:W-:-:S03]  /*0360*/  DFMA R20, R14, R20, R16 ;  /* 0x000000140e14722b */ /* 0x010fc60000000010 */
[----:B------:R-:W3:Y:S04]  /*0370*/  LDG.E.64 R16, desc[UR6][R6.64+-0x18] ;  /* 0xffffe80606107981 */ /* 0x000ee8000c1e1b00 */
[----:B------:R-:W3:Y:S01]  /*0380*/  LDG.E.64 R14, desc[UR6][R10.64+-0x18] ;  /* 0xffffe8060a0e7981 */ /* 0x000ee2000c1e1b00 */
[----:B--2---:R-:W-:-:S03]  /*0390*/  DFMA R18, R12, R18, R20 ;  /* 0x000000120c12722b */ /* 0x004fc60000000014 */
[----:B------:R-:W2:Y:S04]  /*03a0*/  LDG.E.64 R20, desc[UR6][R6.64+-0x10] ;  /* 0xfffff00606147981 */ /* 0x000ea8000c1e1b00 */
[----:B------:R-:W2:Y:S01]  /*03b0*/  LDG.E.64 R12, desc[UR6][R10.64+-0x10] ;  /* 0xfffff0060a0c7981 */ /* 0x000ea2000c1e1b00 */
[----:B---3--:R-:W-:-:S03]  /*03c0*/  DFMA R16, R14, R16, R18 ;  /* 0x000000100e10722b */ /* 0x008fc60000000012 */
        /* <DEDUP_REMOVED lines=20> */
[----:B------:R-:W-:Y:S01]  /*0510*/  VIADD R26, R26, 0x10 ;  /* 0x000000101a1a7836 */ /* 0x000fe20000000000 */
[----:B--2---:R-:W-:Y:S02]  /*0520*/  DFMA R20, R12, R20, R14 ;  /* 0x000000140c14722b */ /* 0x004fe4000000000e */
[----:B------:R-:W2:Y:S04]  /*0530*/  LDG.E.64 R14, desc[UR6][R6.64+0x30] ;  /* 0x00003006060e7981 */ /* 0x000ea8000c1e1b00 */
[----:B------:R-:W2:Y:S02]  /*0540*/  LDG.E.64 R12, desc[UR6][R10.64+0x30] ;  /* 0x000030060a0c7981 */ /* 0x000ea4000c1e1b00 */
[----:B---3--:R-:W-:Y:S01]  /*0550*/  DFMA R16, R16, R18, R20 ;  /* 0x000000121010722b */ /* 0x008fe20000000014 */
[----:B------:R-:W-:Y:S01]  /*0560*/  ISETP.NE.AND P1, PT, R26, RZ, PT ;  /* 0x000000ff1a00720c */ /* 0x000fe20003f25270 */
[----:B------:R-:W-:-:S06]  /*0570*/  VIADD R5, R5, 0x10 ;  /* 0x0000001005057836 */ /* 0x000fcc0000000000 */
[----:B--2---:R-:W-:Y:S01]  /*0580*/  DFMA R12, R12, R14, R16 ;  /* 0x0000000e0c0c722b */ /* 0x004fe20000000010 */
[----:B------:R-:W-:-:S07]  /*0590*/  IADD3 R14, P2, PT, R6, 0x80, RZ ;  /* 0x00000080060e7810 */ /* 0x000fce0007f5e0ff */
[----:B-----5:R-:W-:Y:S01]  /*05a0*/  DFMA R22, R22, R24, R12 ;  /* 0x000000181616722b */ /* 0x020fe2000000000c */
[----:B------:R-:W-:Y:S01]  /*05b0*/  IMAD.X R15, RZ, RZ, R7, P2 ;  /* 0x000000ffff0f7224 */ /* 0x000fe200010e0607 */
[----:B------:R-:W-:Y:S09]  /*05c0*/  @P1 BRA `(.L_x_47) ;  /* 0xfffffffc001c1947 */ /* 0x000ff2000383ffff */
.L_x_46:
[----:B0-----:R-:W-:Y:S05]  /*05d0*/  BSYNC.RECONVERGENT B1 ;  /* 0x0000000000017941 */ /* 0x001fea0003800200 */
.L_x_45:
[----:B------:R-:W-:Y:S05]  /*05e0*/  @!P0 BRA `(.L_x_44) ;  /* 0x0000000400408947 */ /* 0x000fea0003800000 */
[----:B------:R-:W-:Y:S01]  /*05f0*/  ISETP.GE.U32.AND P0, PT, R2, 0x8, PT ;  /* 0x000000080200780c */ /* 0x000fe20003f06070 */
[----:B------:R-:W-:Y:S01]  /*0600*/  BSSY.RECONVERGENT B1, `(.L_x_48) ;  /* 0x0000022000017945 */ /* 0x000fe20003800200 */
[----:B------:R-:W-:-:S04]  /*0610*/  LOP3.LUT R5, R27, 0x7, RZ, 0xc0, !PT ;  /* 0x000000071b057812 */ /* 0x000fc800078ec0ff */
[----:B------:R-:W-:-:S07]  /*0620*/  ISETP.NE.AND P1, PT, R5, RZ, PT ;  /* 0x000000ff0500720c */ /* 0x000fce0003f25270 */
[----:B------:R-:W-:Y:S06]  /*0630*/  @!P0 BRA `(.L_x_49) ;  /* 0x0000000000788947 */ /* 0x000fec0003800000 */
[----:B------:R-:W0:Y:S01]  /*0640*/  LDC.64 R8, c[0x0][0x380] ;  /* 0x0000e000ff087b82 */ /* 0x000e220000000a00 */
[----:B------:R-:W-:-:S07]  /*0650*/  IMAD.IADD R11, R3, 0x1, R4 ;  /* 0x00000001030b7824 */ /* 0x000fce00078e0204 */
[----:B------:R-:W1:Y:S01]  /*0660*/  LDC.64 R6, c[0x0][0x390] ;  /* 0x0000e400ff067b82 */ /* 0x000e620000000a00 */
[----:B0-----:R-:W-:-:S05]  /*0670*/  IMAD.WIDE R8, R11, 0x8, R8 ;  /* 0x000000080b087825 */ /* 0x001fca00078e0208 */
[----:B------:R-:W2:Y:S01]  /*0680*/  LDG.E.64 R18, desc[UR6][R8.64] ;  /* 0x0000000608127981 */ /* 0x000ea2000c1e1b00 */
[----:B-1----:R-:W-:-:S03]  /*0690*/  IMAD.WIDE.U32 R6, R4, 0x8, R6 ;  /* 0x0000000804067825 */ /* 0x002fc600078e0006 */
[----:B------:R-:W3:Y:S04]  /*06a0*/  LDG.E.64 R10, desc[UR6][R8.64+0x8] ;  /* 0x00000806080a7981 */ /* 0x000ee8000c1e1b00 */
[----:B------:R-:W2:Y:S04]  /*06b0*/  LDG.E.64 R20, desc[UR6][R6.64] ;  /* 0x0000000606147981 */ /* 0x000ea8000c1e1b00 */
[----:B------:R-:W3:Y:S04]  /*06c0*/  LDG.E.64 R12, desc[UR6][R6.64+0x8] ;  /* 0x00000806060c7981 */ /* 0x000ee8000c1e1b00 */
[----:B------:R-:W4:Y:S04]  /*06d0*/  LDG.E.64 R14, desc[UR6][R8.64+0x10] ;  /* 0x00001006080e7981 */ /* 0x000f28000c1e1b00 */
[----:B------:R-:W4:Y:S04]  /*06e0*/  LDG.E.64 R16, desc[UR6][R6.64+0x10] ;  /* 0x0000100606107981 */ /* 0x000f28000c1e1b00 */
[----:B------:R-:W5:Y:S04]  /*06f0*/  LDG.E.64 R24, desc[UR6][R8.64+0x38] ;  /* 0x0000380608187981 */ /* 0x000f68000c1e1b00 */
[----:B------:R-:W5:Y:S01]  /*0700*/  LDG.E.64 R28, desc[UR6][R6.64+0x38] ;  /* 0x00003806061c7981 */ /* 0x000f62000c1e1b00 */
[----:B--2---:R-:W-:-:S03]  /*0710*/  DFMA R22, R18, R20, R22 ;  /* 0x000000141216722b */ /* 0x004fc60000000016 */
[----:B------:R-:W2:Y:S04]  /*0720*/  LDG.E.64 R18, desc[UR6][R8.64+0x18] ;  /* 0x0000180608127981 */ /* 0x000ea8000c1e1b00 */
[----:B------:R-:W2:Y:S01]  /*0730*/  LDG.E.64 R20, desc[UR6][R6.64+0x18] ;  /* 0x0000180606147981 */ /* 0x000ea2000c1e1b00 */
[----:B---3--:R-:W-:-:S03]  /*0740*/  DFMA R22, R10, R12, R22 ;  /* 0x0000000c0a16722b */ /* 0x008fc60000000016 */
[----:B------:R-:W3:Y:S04]  /*0750*/  LDG.E.64 R10, desc[UR6][R8.64+0x20] ;  /* 0x00002006080a7981 */ /* 0x000ee8000c1e1b00 */
[----:B------:R-:W3:Y:S01]  /*0760*/  LDG.E.64 R12, desc[UR6][R6.64+0x20] ;  /* 0x00002006060c7981 */ /* 0x000ee2000c1e1b00 */
[----:B----4-:R-:W-:-:S03]  /*0770*/  DFMA R22, R14, R16, R22 ;  /* 0x000000100e16722b */ /* 0x010fc60000000016 */
[----:B------:R-:W4:Y:S04]  /*0780*/  LDG.E.64 R14, desc[UR6][R8.64+0x28] ;  /* 0x00002806080e7981 */ /* 0x000f28000c1e1b00 */
[----:B------:R-:W4:Y:S01]  /*0790*/  LDG.E.64 R16, desc[UR6][R6.64+0x28] ;  /* 0x0000280606107981 */ /* 0x000f22000c1e1b00 */
[----:B--2---:R-:W-:-:S03]  /*07a0*/  DFMA R18, R18, R20, R22 ;  /* 0x000000141212722b */ /* 0x004fc60000000016 */
[----:B------:R-:W2:Y:S04]  /*07b0*/  LDG.E.64 R20, desc[UR6][R8.64+0x30] ;  /* 0x0000300608147981 */ /* 0x000ea8000c1e1b00 */
[----:B------:R-:W2:Y:S01]  /*07c0*/  LDG.E.64 R22, desc[UR6][R6.64+0x30] ;  /* 0x0000300606167981 */ /* 0x000ea2000c1e1b00 */
[----:B---3--:R-:W-:-:S08]  /*07d0*/  DFMA R10, R10, R12, R18 ;  /* 0x0000000c0a0a722b */ /* 0x008fd00000000012 */
[----:B----4-:R-:W-:Y:S01]  /*07e0*/  DFMA R10, R14, R16, R10 ;  /* 0x000000100e0a722b */ /* 0x010fe2000000000a */
[----:B------:R-:W-:-:S07]  /*07f0*/  VIADD R4, R4, 0x8 ;  /* 0x0000000804047836 */ /* 0x000fce0000000000 */
[----:B--2---:R-:W-:-:S08]  /*0800*/  DFMA R22, R20, R22, R10 ;  /* 0x000000161416722b */ /* 0x004fd0000000000a */
[----:B-----5:R-:W-:-:S11]  /*0810*/  DFMA R22, R24, R28, R22 ;  /* 0x0000001c1816722b */ /* 0x020fd60000000016 */
.L_x_49:
[----:B------:R-:W-:Y:S05]  /*0820*/  BSYNC.RECONVERGENT B1 ;  /* 0x0000000000017941 */ /* 0x000fea0003800200 */
.L_x_48:
        /* <DEDUP_REMOVED lines=19> */
[----:B------:R-:W-:Y:S01]  /*0960*/  IADD3 R4, PT, PT, R4, 0x4, RZ ;  /* 0x0000000404047810 */ /* 0x000fe20007ffe0ff */
[----:B--2---:R-:W-:-:S08]  /*0970*/  DFMA R8, R8, R10, R22 ;  /* 0x0000000a0808722b */ /* 0x004fd00000000016 */
[----:B---3--:R-:W-:-:S08]  /*0980*/  DFMA R8, R12, R14, R8 ;  /* 0x0000000e0c08722b */ /* 0x008fd00000000008 */
[----:B----4-:R-:W-:-:S08]  /*0990*/  DFMA R8, R16, R18, R8 ;  /* 0x000000121008722b */ /* 0x010fd00000000008 */
[----:B-----5:R-:W-:-:S11]  /*09a0*/  DFMA R22, R20, R28, R8 ;  /* 0x0000001c1416722b */ /* 0x020fd60000000008 */
.L_x_51:
[----:B------:R-:W-:Y:S05]  /*09b0*/  BSYNC.RECONVERGENT B1 ;  /* 0x0000000000017941 */ /* 0x000fea0003800200 */
.L_x_50:
[----:B------:R-:W-:Y:S05]  /*09c0*/  @!P1 BRA `(.L_x_44) ;  /* 0x0000000000489947 */ /* 0x000fea0003800000 */
[----:B------:R-:W0:Y:S01]  /*09d0*/  LDC.64 R8, c[0x0][0x390] ;  /* 0x0000e400ff087b82 */ /* 0x000e220000000a00 */
[----:B------:R-:W-:-:S07]  /*09e0*/  IMAD.IADD R11, R3, 0x1, R4 ;  /* 0x00000001030b7824 */ /* 0x000fce00078e0204 */
[----:B------:R-:W1:Y:S01]  /*09f0*/  LDC.64 R6, c[0x0][0x380] ;  /* 0x0000e000ff067b82 */ /* 0x000e620000000a00 */
[----:B0-----:R-:W-:-:S04]  /*0a00*/  IMAD.WIDE.U32 R8, R4, 0x8, R8 ;  /* 0x0000000804087825 */ /* 0x001fc800078e0008 */
[----:B------:R-:W-:Y:S02]  /*0a10*/  IMAD.MOV.U32 R10, RZ, RZ, R8 ;  /* 0x000000ffff0a7224 */ /* 0x000fe400078e0008 */
[----:B------:R-:W-:-:S07]  /*0a20*/  IMAD.MOV R8, RZ, RZ, -R2 ;  /* 0x000000ffff087224 */ /* 0x000fce00078e0a02 */
.L_x_52:
[----:B-1----:R-:W-:-:S04]  /*0a30*/  IMAD.WIDE R2, R11, 0x8, R6 ;  /* 0x000000080b027825 */ /* 0x002fc800078e0206 */
[----:B------:R-:W-:Y:S02]  /*0a40*/  IMAD.MOV.U32 R4, RZ, RZ, R10 ;  /* 0x000000ffff047224 */ /* 0x000fe400078e000a */
[----:B------:R-:W-:Y:S01]  /*0a50*/  IMAD.MOV.U32 R5, RZ, RZ, R9 ;  /* 0x000000ffff057224 */ /* 0x000fe200078e0009 */
[----:B------:R-:W2:Y:S05]  /*0a60*/  LDG.E.64 R2, desc[UR6][R2.64] ;  /* 0x0000000602027981 */ /* 0x000eaa000c1e1b00 */
[----:B------:R-:W2:Y:S01]  /*0a70*/  LDG.E.64 R4, desc[UR6][R4.64] ;  /* 0x0000000604047981 */ /* 0x000ea2000c1e1b00 */
[----:B------:R-:W-:Y:S01]  /*0a80*/  VIADD R8, R8, 0x1 ;  /* 0x0000000108087836 */ /* 0x000fe20000000000 */
[----:B------:R-:W-:Y:S01]  /*0a90*/  IADD3 R10, P1, PT, R10, 0x8, RZ ;  /* 0x000000080a0a7810 */ /* 0x000fe20007f3e0ff */
[----:B------:R-:W-:-:S03]  /*0aa0*/  VIADD R11, R11, 0x1 ;  /* 0x000000010b0b7836 */ /* 0x000fc60000000000 */
[----:B------:R-:W-:Y:S02]  /*0ab0*/  ISETP.NE.AND P0, PT, R8, RZ, PT ;  /* 0x000000ff0800720c */ /* 0x000fe40003f05270 */
[----:B------:R-:W-:Y:S01]  /*0ac0*/  IADD3.X R9, PT, PT, RZ, R9, RZ, P1, !PT ;  /* 0x00000009ff097210 */ /* 0x000fe20000ffe4ff */
[----:B--2---:R-:W-:-:S10]  /*0ad0*/  DFMA R22, R2, R4, R22 ;  /* 0x000000040216722b */ /* 0x004fd40000000016 */
[----:B------:R-:W-:Y:S05]  /*0ae0*/  @P0 BRA `(.L_x_52) ;  /* 0xfffffffc00d00947 */ /* 0x000fea000383ffff */
.L_x_44:
[----:B0-----:R-:W-:Y:S05]  /*0af0*/  BSYNC.RECONVERGENT B0 ;  /* 0x0000000000007941 */ /* 0x001fea0003800200 */
.L_x_43:
[----:B------:R-:W-:Y:S01]  /*0b00*/  ISETP.GE.AND P0, PT, R27, UR8, PT ;  /* 0x000000081b007c0c */ /* 0x000fe2000bf06270 */
[----:B------:R-:W-:-:S12]  /*0b10*/  BSSY.RECONVERGENT B0, `(.L_x_53) ;  /* 0x00000af000007945 */ /* 0x000fd80003800200 */
[----:B------:R-:W-:Y:S05]  /*0b20*/  @P0 BRA `(.L_x_54) ;  /* 0x0000000800b40947 */ /* 0x000fea0003800000 */
[----:B------:R-:W-:Y:S01]  /*0b30*/  ISETP.NE.AND P0, PT, R27, R0, PT ;  /* 0x000000001b00720c */ /* 0x000fe20003f05270 */
[----:B------:R-:W-:-:S12]  /*0b40*/  BSSY.RECONVERGENT B1, `(.L_x_55) ;  /* 0x000000a000017945 */ /* 0x000fd80003800200 */
[----:B------:R-:W-:Y:S05]  /*0b50*/  @!P0 BRA `(.L_x_56) ;  /* 0x0000000000208947 */ /* 0x000fea0003800000 */
[----:B------:R-:W0:Y:S01]  /*0b60*/  LDC.64 R2, c[0x0][0x380] ;  /* 0x0000e000ff027b82 */ /* 0x000e220000000a00 */
[----:B------:R-:W-:-:S07]  /*0b70*/  IMAD R7, R0, UR8, R27 ;  /* 0x0000000800077c24 */ /* 0x000fce000f8e021b */
[----:B------:R-:W1:Y:S01]  /*0b80*/  LDC.64 R4, c[0x0][0x390] ;  /* 0x0000e400ff047b82 */ /* 0x000e620000000a00 */
[----:B0-----:R-:W-:-:S06]  /*0b90*/  IMAD.WIDE R2, R7, 0x8, R2 ;  /* 0x0000000807027825 */ /* 0x001fcc00078e0202 */
[----:B------:R-:W2:Y:S01]  /*0ba0*/  LDG.E.64 R2, desc[UR6][R2.64] ;  /* 0x0000000602027981 */ /* 0x000ea2000c1e1b00 */
[----:B-1----:R-:W-:-:S06]  /*0bb0*/  IMAD.WIDE.U32 R4, R27, 0x8, R4 ;  /* 0x000000081b047825 */ /* 0x002fcc00078e0004 */
[----:B------:R-:W2:Y:S02]  /*0bc0*/  LDG.E.64 R4, desc[UR6][R4.64] ;  /* 0x0000000604047981 */ /* 0x000ea4000c1e1b00 */
[----:B--2---:R-:W-:-:S11]  /*0bd0*/  DFMA R22, R2, R4, R22 ;  /* 0x000000040216722b */ /* 0x004fd60000000016 */
.L_x_56:
[----:B------:R-:W-:Y:S05]  /*0be0*/  BSYNC.RECONVERGENT B1 ;  /* 0x0000000000017941 */ /* 0x000fea0003800200 */
.L_x_55:
[----:B------:R-:W-:-:S05]  /*0bf0*/  VIADD R27, R27, 0x1 ;  /* 0x000000011b1b7836 */ /* 0x000fca0000000000 */
[----:B------:R-:W-:-:S13]  /*0c00*/  ISETP.GE.AND P0, PT, R27, UR8, PT ;  /* 0x000000081b007c0c */ /* 0x000fda000bf06270 */
[----:B------:R-:W-:Y:S05]  /*0c10*/  @P0 BRA `(.L_x_54) ;  /* 0x0000000800780947 */ /* 0x000fea0003800000 */
[C---:B------:R-:W-:Y:S01]  /*0c20*/  VIADD R2, R27.reuse, -UR8 ;  /* 0x800000081b027c36 */ /* 0x040fe20008000000 */
[----:B------:R-:W-:Y:S01]  /*0c30*/  IADD3 R3, PT, PT, -R27, UR8, RZ ;  /* 0x000000081b037c10 */ /* 0x000fe2000fffe1ff */
[----:B------:R-:W-:Y:S03]  /*0c40*/  BSSY.RECONVERGENT B1, `(.L_x_57) ;  /* 0x0000049000017945 */ /* 0x000fe60003800200 */
[----:B------:R-:W-:Y:S02]  /*0c50*/  ISETP.GT.U32.AND P1, PT, R2, -0x10, PT ;  /* 0xfffffff00200780c */ /* 0x000fe40003f24070 */
[----:B------:R-:W-:-:S04]  /*0c60*/  LOP3.LUT R4, R3, 0xf, RZ, 0xc0, !PT ;  /* 0x0000000f03047812 */ /* 0x000fc800078ec0ff */
[----:B------:R-:W-:-:S07]  /*0c70*/  ISETP.NE.AND P0, PT, R4, RZ, PT ;  /* 0x000000ff0400720c */ /* 0x000fce0003f05270 */
[----:B------:R-:W-:Y:S06]  /*0c80*/  @P1 BRA `(.L_x_58) ;  /* 0x0000000400101947 */ /* 0x000fec0003800000 */
[----:B------:R-:W0:Y:S01]  /*0c90*/  LDC.64 R6, c[0x0][0x390] ;  /* 0x0000e400ff067b82 */ /* 0x000e220000000a00 */
[----:B------:R-:W-:Y:S01]  /*0ca0*/  LOP3.LUT R5, R3, 0xfffffff0, RZ, 0xc0, !PT ;  /* 0xfffffff003057812 */ /* 0x000fe200078ec0ff */
[----:B------:R-:W-:-:S04]  /*0cb0*/  IMAD R2, R0, UR8, R27 ;  /* 0x0000000800027c24 */ /* 0x000fc8000f8e021b */
[----:B------:R-:W-:Y:S02]  /*0cc0*/  IMAD.MOV R5, RZ, RZ, -R5 ;  /* 0x000000ffff057224 */ /* 0x000fe400078e0a05 */
[----:B------:R-:W1:Y:S01]  /*0cd0*/  LDC.64 R10, c[0x0][0x380] ;  /* 0x0000e000ff0a7b82 */ /* 0x000e620000000a00 */
[----:B0-----:R-:W-:-:S03]  /*0ce0*/  IMAD.WIDE.U32 R8, R27, 0x8, R6 ;  /* 0x000000081b087825 */ /* 0x001fc600078e0006 */
[----:B------:R-:W-:Y:S02]  /*0cf0*/  IADD3 R14, P1, PT, R8, 0x40, RZ ;  /* 0x00000040080e7810 */ /* 0x000fe40007f3e0ff */
[----:B-1----:R-:W-:-:S03]  /*0d00*/  IADD3 R6, P2, PT, R10, 0x40, RZ ;  /* 0x000000400a067810 */ /* 0x002fc60007f5e0ff */
[----:B------:R-:W-:Y:S02]  /*0d10*/  IMAD.X R15, RZ, RZ, R9, P1 ;  /* 0x000000ffff0f7224 */ /* 0x000fe400008e0609 */
[----:B------:R-:W-:-:S08]  /*0d20*/  IMAD.X R7, RZ, RZ, R11, P2 ;  /* 0x000000ffff077224 */ /* 0x000fd000010e060b */
.L_x_59:
[----:B------:R-:W-:Y:S01]  /*0d30*/  IMAD.WIDE R8, R2, 0x8, R6 ;  /* 0x0000000802087825 */ /* 0x000fe200078e0206 */
[----:B------:R-:W-:-:S03]  /*0d40*/  MOV R11, R15 ;  /* 0x0000000f000b7202 */ /* 0x000fc60000000f00 */
[----:B------:R-:W-:Y:S01]  /*0d50*/  IMAD.MOV.U32 R10, RZ, RZ, R14 ;  /* 0x000000ffff0a7224 */ /* 0x000fe200078e000e */
[----:B------:R-:W2:Y:S04]  /*0d60*/  LDG.E.64 R12, desc[UR6][R8.64+-0x40] ;  /* 0xffffc006080c7981 */ /* 0x000ea8000c1e1b00 */
[----:B------:R-:W2:Y:S04]  /*0d70*/  LDG.E.64 R20, desc[UR6][R10.64+-0x40] ;  /* 0xffffc0060a147981 */ /* 0x000ea8000c1e1b00 */
[----:B------:R-:W3:Y:S04]  /*0d80*/  LDG.E.64 R18, desc[UR6][R10.64+-0x38] ;  /* 0xffffc8060a127981 */ /* 0x000ee8000c1e1b00 */
[----:B------:R-:W3:Y:S04]  /*0d90*/  LDG.E.64 R16, desc[UR6][R8.64+-0x38] ;  /* 0xffffc80608107981 */ /* 0x000ee8000c1e1b00 */
[----:B------:R-:W4:Y:S04]  /*0da0*/  LDG.E.64 R24, desc[UR6][R10.64+-0x30] ;  /* 0xffffd0060a187981 */ /* 0x000f28000c1e1b00 */
[----:B------:R-:W4:Y:S01]  /*0db0*/  LDG.E.64 R14, desc[UR6][R8.64+-0x30] ;  /* 0xffffd006080e7981 */ /* 0x000f22000c1e1b00 */
        /* <DEDUP_REMOVED lines=36> */
[----:B------:R-:W-:Y:S01]  /*1000*/  VIADD R5, R5, 0x10 ;  /* 0x0000001005057836 */ /* 0x000fe20000000000 */
[----:B--2---:R-:W-:Y:S02]  /*1010*/  DFMA R14, R14, R12, R20 ;  /* 0x0000000c0e0e722b */ /* 0x004fe40000000014 */
[----:B------:R-:W2:Y:S04]  /*1020*/  LDG.E.64 R12, desc[UR6][R10.64+0x38] ;  /* 0x000038060a0c7981 */ /* 0x000ea8000c1e1b00 */
[----:B------:R-:W2:Y:S02]  /*1030*/  LDG.E.64 R20, desc[UR6][R8.64+0x38] ;  /* 0x0000380608147981 */ /* 0x000ea4000c1e1b00 */
[----:B---3--:R-:W-:Y:S01]  /*1040*/  DFMA R14, R18, R16, R14 ;  /* 0x00000010120e722b */ /* 0x008fe2000000000e */
[----:B------:R-:W-:-:S07]  /*1050*/  ISETP.NE.AND P1, PT, R5, RZ, PT ;  /* 0x000000ff0500720c */ /* 0x000fce0003f25270 */
[----:B----4-:R-:W-:Y:S01]  /*1060*/  DFMA R22, R24, R22, R14 ;  /* 0x000000161816722b */ /* 0x010fe2000000000e */
[----:B------:R-:W-:Y:S01]  /*1070*/  IADD3 R14, P2, PT, R10, 0x80, RZ ;  /* 0x000000800a0e7810 */ /* 0x000fe20007f5e0ff */
[----:B------:R-:W-:Y:S02]  /*1080*/  VIADD R27, R27, 0x10 ;  /* 0x000000101b1b7836 */ /* 0x000fe40000000000 */
[----:B------:R-:W-:Y:S02]  /*1090*/  VIADD R2, R2, 0x10 ;  /* 0x0000001002027836 */ /* 0x000fe40000000000 */
[----:B------:R-:W-:Y:S02]  /*10a0*/  IMAD.X R15, RZ, RZ, R11, P2 ;  /* 0x000000ffff0f7224 */ /* 0x000fe400010e060b */
[----:B--2---:R-:W-:Y:S01]  /*10b0*/  DFMA R22, R20, R12, R22 ;  /* 0x0000000c1416722b */ /* 0x004fe20000000016 */
[----:B------:R-:W-:Y:S10]  /*10c0*/  @P1 BRA `(.L_x_59) ;  /* 0xfffffffc00181947 */ /* 0x000ff4000383ffff */
.L_x_58:
[----:B------:R-:W-:Y:S05]  /*10d0*/  BSYNC.RECONVERGENT B1 ;  /* 0x0000000000017941 */ /* 0x000fea0003800200 */
.L_x_57:
[----:B------:R-:W-:Y:S05]  /*10e0*/  @!P0 BRA `(.L_x_54) ;  /* 0x0000000400448947 */ /* 0x000fea0003800000 */
[----:B------:R-:W-:Y:S01]  /*10f0*/  ISETP.GE.U32.AND P0, PT, R4, 0x8, PT ;  /* 0x000000080400780c */ /* 0x000fe20003f06070 */
[----:B------:R-:W-:Y:S01]  /*1100*/  BSSY.RECONVERGENT B1, `(.L_x_60) ;  /* 0x0000022000017945 */ /* 0x000fe20003800200 */
[----:B------:R-:W-:-:S04]  /*1110*/  LOP3.LUT R2, R3, 0x7, RZ, 0xc0, !PT ;  /* 0x0000000703027812 */ /* 0x000fc800078ec0ff */
[----:B------:R-:W-:-:S07]  /*1120*/  ISETP.NE.AND P1, PT, R2, RZ, PT ;  /* 0x000000ff0200720c */ /* 0x000fce0003f25270 */
[----:B------:R-:W-:Y:S06]  /*1130*/  @!P0 BRA `(.L_x_61) ;  /* 0x0000000000788947 */ /* 0x000fec0003800000 */
[----:B------:R-:W0:Y:S01]  /*1140*/  LDC.64 R10, c[0x0][0x380] ;  /* 0x0000e000ff0a7b82 */ /* 0x000e220000000a00 */
[----:B------:R-:W-:-:S07]  /*1150*/  IMAD R7, R0, UR8, R27 ;  /* 0x0000000800077c24 */ /* 0x000fce000f8e021b */
        /* <DEDUP_REMOVED lines=20> */
[----:B------:R-:W4:Y:S04]  /*12a0*/  LDG.E.64 R24, desc[UR6][R4.64+0x30] ;  /* 0x0000300604187981 */ /* 0x000f28000c1e1b00 */
[----:B------:R-:W4:Y:S01]  /*12b0*/  LDG.E.64 R4, desc[UR6][R4.64+0x38] ;  /* 0x0000380604047981 */ /* 0x000f22000c1e1b00 */
[----:B-----5:R-:W-:Y:S01]  /*12c0*/  DFMA R6, R6, R8, R20 ;  /* 0x000000080606722b */ /* 0x020fe20000000014 */
[----:B------:R-:W-:-:S07]  /*12d0*/  VIADD R27, R27, 0x8 ;  /* 0x000000081b1b7836 */ /* 0x000fce0000000000 */
[----:B--2---:R-:W-:-:S08]  /*12e0*/  DFMA R6, R12, R14, R6 ;  /* 0x0000000e0c06722b */ /* 0x004fd00000000006 */
[----:B---3--:R-:W-:-:S08]  /*12f0*/  DFMA R6, R16, R18, R6 ;  /* 0x000000121006722b */ /* 0x008fd00000000006 */
[----:B----4-:R-:W-:-:S08]  /*1300*/  DFMA R22, R22, R24, R6 ;  /* 0x000000181616722b */ /* 0x010fd00000000006 */
[----:B------:R-:W-:-:S11]  /*1310*/  DFMA R22, R28, R4, R22 ;  /* 0x000000041c16722b */ /* 0x000fd60000000016 */
.L_x_61:
[----:B------:R-:W-:Y:S05]  /*1320*/  BSYNC.RECONVERGENT B1 ;  /* 0x0000000000017941 */ /* 0x000fea0003800200 */
.L_x_60:
        /* <DEDUP_REMOVED lines=19> */
[----:B------:R-:W-:Y:S01]  /*1460*/  VIADD R27, R27, 0x4 ;  /* 0x000000041b1b7836 */ /* 0x000fe20000000000 */
[----:B--2---:R-:W-:-:S08]  /*1470*/  DFMA R18, R18, R24, R22 ;  /* 0x000000181212722b */ /* 0x004fd00000000016 */
[----:B---3--:R-:W-:-:S08]  /*1480*/  DFMA R8, R8, R10, R18 ;  /* 0x0000000a0808722b */ /* 0x008fd00000000012 */
[----:B----4-:R-:W-:-:S08]  /*1490*/  DFMA R4, R4, R6, R8 ;  /* 0x000000060404722b */ /* 0x010fd00000000008 */
[----:B-----5:R-:W-:-:S11]  /*14a0*/  DFMA R22, R12, R14, R4 ;  /* 0x0000000e0c16722b */ /* 0x020fd60000000004 */
.L_x_63:
[----:B------:R-:W-:Y:S05]  /*14b0*/  BSYNC.RECONVERGENT B1 ;  /* 0x0000000000017941 */ /* 0x000fea0003800200 */
.L_x_62:
[----:B------:R-:W-:Y:S05]  /*14c0*/  @!P1 BRA `(.L_x_54) ;  /* 0x00000000004c9947 */ /* 0x000fea0003800000 */
[----:B------:R-:W0:Y:S01]  /*14d0*/  LDC.64 R6, c[0x0][0x390] ;  /* 0x0000e400ff067b82 */ /* 0x000e220000000a00 */
[----:B------:R-:W-:-:S07]  /*14e0*/  IMAD.MOV R8, RZ, RZ, -R3 ;  /* 0x000000ffff087224 */ /* 0x000fce00078e0a03 */
[----:B------:R-:W1:Y:S01]  /*14f0*/  LDC.64 R4, c[0x0][0x380] ;  /* 0x0000e000ff047b82 */ /* 0x000e620000000a00 */
[----:B0-----:R-:W-:-:S04]  /*1500*/  IMAD.WIDE.U32 R6, R27, 0x8, R6 ;  /* 0x000000081b067825 */ /* 0x001fc800078e0006 */
[----:B------:R-:W-:Y:S01]  /*1510*/  IMAD.MOV.U32 R10, RZ, RZ, R7 ;  /* 0x000000ffff0a7224 */ /* 0x000fe200078e0007 */
[----:B------:R-:W-:Y:S01]  /*1520*/  MOV R9, R6 ;  /* 0x0000000600097202 */ /* 0x000fe20000000f00 */
[----:B------:R-:W-:-:S07]  /*1530*/  IMAD R27, R0, UR8, R27 ;  /* 0x00000008001b7c24 */ /* 0x000fce000f8e021b */
.L_x_64:
        /* <DEDUP_REMOVED lines=12> */
.L_x_54:
[----:B------:R-:W-:Y:S05]  /*1600*/  BSYNC.RECONVERGENT B0 ;  /* 0x0000000000007941 */ /* 0x000fea0003800200 */
.L_x_53:
[----:B------:R-:W0:Y:S01]  /*1610*/  LDC.64 R4, c[0x0][0x380] ;  /* 0x0000e000ff047b82 */ /* 0x000e220000000a00 */
[----:B------:R-:W-:-:S04]  /*1620*/  IMAD R3, R0, UR8, R0 ;  /* 0x0000000800037c24 */ /* 0x000fc8000f8e0200 */
[----:B0-----:R-:W-:-:S03]  /*1630*/  IMAD.WIDE R4, R3, 0x8, R4 ;  /* 0x0000000803047825 */ /* 0x001fc600078e0204 */
[----:B------:R-:W0:Y:S03]  /*1640*/  LDC.64 R2, c[0x0][0x388] ;  /* 0x0000e200ff027b82 */ /* 0x000e260000000a00 */
[----:B------:R-:W2:Y:S01]  /*1650*/  LDG.E.64 R4, desc[UR6][R4.64] ;  /* 0x0000000604047981 */ /* 0x000ea2000c1e1b00 */
[----:B0-----:R-:W-:-:S06]  /*1660*/  IMAD.WIDE R2, R0, 0x8, R2 ;  /* 0x0000000800027825 */ /* 0x001fcc00078e0202 */
[----:B------:R-:W3:Y:S01]  /*1670*/  LDG.E.64 R2, desc[UR6][R2.64] ;  /* 0x0000000602027981 */ /* 0x000ee2000c1e1b00 */
[----:B------:R-:W-:Y:S01]  /*1680*/  IMAD.MOV.U32 R6, RZ, RZ, 0x1 ;  /* 0x00000001ff067424 */ /* 0x000fe200078e00ff */
[----:B------:R-:W-:Y:S01]  /*1690*/  BSSY.RECONVERGENT B0, `(.L_x_65) ;  /* 0x0000011000007945 */ /* 0x000fe20003800200 */
[----:B--2---:R-:W0:Y:S04]  /*16a0*/  MUFU.RCP64H R7, R5 ;  /* 0x0000000500077308 */ /* 0x004e280000001800 */
[----:B0-----:R-:W-:-:S08]  /*16b0*/  DFMA R8, -R4, R6, 1 ;  /* 0x3ff000000408742b */ /* 0x001fd00000000106 */
[----:B------:R-:W-:-:S08]  /*16c0*/  DFMA R8, R8, R8, R8 ;  /* 0x000000080808722b */ /* 0x000fd00000000008 */
[----:B------:R-:W-:Y:S02]  /*16d0*/  DFMA R8, R6, R8, R6 ;  /* 0x000000080608722b */ /* 0x000fe40000000006 */
[----:B---3--:R-:W-:-:S06]  /*16e0*/  DADD R6, R2, -R22 ;  /* 0x0000000002067229 */ /* 0x008fcc0000000816 */
[----:B------:R-:W-:-:S04]  /*16f0*/  DFMA R10, -R4, R8, 1 ;  /* 0x3ff00000040a742b */ /* 0x000fc80000000108 */
[----:B------:R-:W-:-:S04]  /*1700*/  FSETP.GEU.AND P1, PT, |R7|, 6.5827683646048100446e-37, PT ;  /* 0x036000000700780b */ /* 0x000fc80003f2e200 */
[----:B------:R-:W-:-:S08]  /*1710*/  DFMA R10, R8, R10, R8 ;  /* 0x0000000a080a722b */ /* 0x000fd00000000008 */
[----:B------:R-:W-:-:S08]  /*1720*/  DMUL R8, R6, R10 ;  /* 0x0000000a06087228 */ /* 0x000fd00000000000 */
[----:B------:R-:W-:-:S08]  /*1730*/  DFMA R12, -R4, R8, R6 ;  /* 0x00000008040c722b */ /* 0x000fd00000000106 */
[----:B------:R-:W-:-:S10]  /*1740*/  DFMA R2, R10, R12, R8 ;  /* 0x0000000c0a02722b */ /* 0x000fd40000000008 */
[----:B------:R-:W-:-:S05]  /*1750*/  FFMA R8, RZ, R5, R3 ;  /* 0x00000005ff087223 */ /* 0x000fca0000000003 */
[----:B------:R-:W-:-:S13]  /*1760*/  FSETP.GT.AND P0, PT, |R8|, 1.469367938527859385e-39, PT ;  /* 0x001000000800780b */ /* 0x000fda0003f04200 */
[----:B------:R-:W-:Y:S05]  /*1770*/  @P0 BRA P1, `(.L_x_66) ;  /* 0x0000000000080947 */ /* 0x000fea0000800000 */
[----:B------:R-:W-:-:S07]  /*1780*/  MOV R10, 0x17a0 ;  /* 0x000017a0000a7802 */ /* 0x000fce0000000f00 */
[----:B------:R-:W-:Y:S05]  /*1790*/  CALL.REL.NOINC `($__internal_0_$__cuda_sm20_div_rn_f64_full) ;  /* 0x0000000000147944 */ /* 0x000fea0003c00000 */
.L_x_66:
[----:B------:R-:W-:Y:S05]  /*17a0*/  BSYNC.RECONVERGENT B0 ;  /* 0x0000000000007941 */ /* 0x000fea0003800200 */
.L_x_65:
[----:B------:R-:W0:Y:S02]  /*17b0*/  LDC.64 R4, c[0x0][0x398] ;  /* 0x0000e600ff047b82 */ /* 0x000e240000000a00 */
[----:B0-----:R-:W-:-:S05]  /*17c0*/  IMAD.WIDE R4, R0, 0x8, R4 ;  /* 0x0000000800047825 */ /* 0x001fca00078e0204 */
[----:B------:R-:W-:Y:S01]  /*17d0*/  STG.E.64 desc[UR6][R4.64], R2 ;  /* 0x0000000204007986 */ /* 0x000fe2000c101b06 */
[----:B------:R-:W-:Y:S05]  /*17e0*/  EXIT ;  /* 0x000000000000794d */ /* 0x000fea0003800000 */
        .weak           $__internal_0_$__cuda_sm20_div_rn_f64_full
        .type           $__internal_0_$__cuda_sm20_div_rn_f64_full,@function
        .size           $__internal_0_$__cuda_sm20_div_rn_f64_full,(.L_x_101 - $__internal_0_$__cuda_sm20_div_rn_f64_full)
$__internal_0_$__cuda_sm20_div_rn_f64_full:
[C---:B------:R-:W-:Y:S01]  /*17f0*/  FSETP.GEU.AND P0, PT, |R5|.reuse, 1.469367938527859385e-39, PT ;  /* 0x001000000500780b */ /* 0x040fe20003f0e200 */
[----:B------:R-:W-:Y:S01]  /*1800*/  IMAD.MOV.U32 R16, RZ, RZ, 0x1 ;  /* 0x00000001ff107424 */ /* 0x000fe200078e00ff */
[----:B------:R-:W-:Y:S01]  /*1810*/  LOP3.LUT R2, R5, 0x800fffff, RZ, 0xc0, !PT ;  /* 0x800fffff05027812 */ /* 0x000fe200078ec0ff */
[----:B------:R-:W-:Y:S01]  /*1820*/  BSSY.RECONVERGENT B1, `(.L_x_67) ;  /* 0x0000055000017945 */ /* 0x000fe20003800200 */
[C---:B------:R-:W-:Y:S02]  /*1830*/  FSETP.GEU.AND P2, PT, |R7|.reuse, 1.469367938527859385e-39, PT ;  /* 0x001000000700780b */ /* 0x040fe40003f4e200 */
[----:B------:R-:W-:Y:S01]  /*1840*/  LOP3.LUT R3, R2, 0x3ff00000, RZ, 0xfc, !PT ;  /* 0x3ff0000002037812 */ /* 0x000fe200078efcff */
[----:B------:R-:W-:Y:S01]  /*1850*/  IMAD.MOV.U32 R2, RZ, RZ, R4 ;  /* 0x000000ffff027224 */ /* 0x000fe200078e0004 */
[----:B------:R-:W-:Y:S02]  /*1860*/  LOP3.LUT R11, R7, 0x7ff00000, RZ, 0xc0, !PT ;  /* 0x7ff00000070b7812 */ /* 0x000fe400078ec0ff */
[----:B------:R-:W-:-:S03]  /*1870*/  LOP3.LUT R14, R5, 0x7ff00000, RZ, 0xc0, !PT ;  /* 0x7ff00000050e7812 */ /* 0x000fc600078ec0ff */
[----:B------:R-:W-:Y:S01]  /*1880*/  @!P0 DMUL R2, R4, 8.98846567431157953865e+307 ;  /* 0x7fe0000004028828 */ /* 0x000fe20000000000 */
[----:B------:R-:W-:-:S03]  /*1890*/  ISETP.GE.U32.AND P1, PT, R11, R14, PT ;  /* 0x0000000e0b00720c */ /* 0x000fc60003f26070 */
[----:B------:R-:W-:Y:S01]  /*18a0*/  @!P2 LOP3.LUT R12, R5, 0x7ff00000, RZ, 0xc0, !PT ;  /* 0x7ff00000050ca812 */ /* 0x000fe200078ec0ff */
[----:B------:R-:W-:Y:S01]  /*18b0*/  @!P2 IMAD.MOV.U32 R18, RZ, RZ, RZ ;  /* 0x000000ffff12a224 */ /* 0x000fe200078e00ff */
[----:B------:R-:W0:Y:S02]  /*18c0*/  MUFU.RCP64H R17, R3 ;  /* 0x0000000300117308 */ /* 0x000e240000001800 */
[----:B------:R-:W-:Y:S01]  /*18d0*/  @!P2 ISETP.GE.U32.AND P3, PT, R11, R12, PT ;  /* 0x0000000c0b00a20c */ /* 0x000fe20003f66070 */
[----:B------:R-:W-:-:S05]  /*18e0*/  IMAD.MOV.U32 R12, RZ, RZ, 0x1ca00000 ;  /* 0x1ca00000ff0c7424 */ /* 0x000fca00078e00ff */
[----:B------:R-:W-:-:S04]  /*18f0*/  @!P2 SEL R13, R12, 0x63400000, !P3 ;  /* 0x634000000c0da807 */ /* 0x000fc80005800000 */
[----:B------:R-:W-:-:S04]  /*1900*/  @!P2 LOP3.LUT R13, R13, 0x80000000, R7, 0xf8, !PT ;  /* 0x800000000d0da812 */ /* 0x000fc800078ef807 */
[----:B------:R-:W-:Y:S01]  /*1910*/  @!P2 LOP3.LUT R19, R13, 0x100000, RZ, 0xfc, !PT ;  /* 0x001000000d13a812 */ /* 0x000fe200078efcff */
[----:B0-----:R-:W-:-:S08]  /*1920*/  DFMA R8, R16, -R2, 1 ;  /* 0x3ff000001008742b */ /* 0x001fd00000000802 */
[----:B------:R-:W-:-:S08]  /*1930*/  DFMA R8, R8, R8, R8 ;  /* 0x000000080808722b */ /* 0x000fd00000000008 */
[----:B------:R-:W-:Y:S01]  /*1940*/  DFMA R16, R16, R8, R16 ;  /* 0x000000081010722b */ /* 0x000fe20000000010 */
[----:B------:R-:W-:Y:S01]  /*1950*/  SEL R9, R12, 0x63400000, !P1 ;  /* 0x634000000c097807 */ /* 0x000fe20004800000 */
[----:B------:R-:W-:-:S03]  /*1960*/  IMAD.MOV.U32 R8, RZ, RZ, R6 ;  /* 0x000000ffff087224 */ /* 0x000fc600078e0006 */
[----:B------:R-:W-:-:S03]  /*1970*/  LOP3.LUT R9, R9, 0x800fffff, R7, 0xf8, !PT ;  /* 0x800fffff09097812 */ /* 0x000fc600078ef807 */
[----:B------:R-:W-:-:S03]  /*1980*/  DFMA R20, R16, -R2, 1 ;  /* 0x3ff000001014742b */ /* 0x000fc60000000802 */
[----:B------:R-:W-:-:S05]  /*1990*/  @!P2 DFMA R8, R8, 2, -R18 ;  /* 0x400000000808a82b */ /* 0x000fca0000000812 */
[----:B------:R-:W-:Y:S01]  /*19a0*/  DFMA R16, R16, R20, R16 ;  /* 0x000000141010722b */ /* 0x000fe20000000010 */
[----:B------:R-:W-:Y:S01]  /*19b0*/  MOV R21, R11 ;  /* 0x0000000b00157202 */ /* 0x000fe20000000f00 */
[----:B------:R-:W-:Y:S01]  /*19c0*/  IMAD.MOV.U32 R20, RZ, RZ, R14 ;  /* 0x000000ffff147224 */ /* 0x000fe200078e000e */
[----:B------:R-:W-:Y:S02]  /*19d0*/  @!P0 LOP3.LUT R20, R3, 0x7ff00000, RZ, 0xc0, !PT ;  /* 0x7ff0000003148812 */ /* 0x000fe400078ec0ff */
[----:B------:R-:W-:-:S03]  /*19e0*/  @!P2 LOP3.LUT R21, R9, 0x7ff00000, RZ, 0xc0, !PT ;  /* 0x7ff000000915a812 */ /* 0x000fc600078ec0ff */
[----:B------:R-:W-:Y:S01]  /*19f0*/  DMUL R18, R16, R8 ;  /* 0x0000000810127228 */ /* 0x000fe20000000000 */
[----:B------:R-:W-:Y:S02]  /*1a00*/  VIADD R22, R20, 0xffffffff ;  /* 0xffffffff14167836 */ /* 0x000fe40000000000 */
[----:B------:R-:W-:-:S05]  /*1a10*/  VIADD R13, R21, 0xffffffff ;  /* 0xffffffff150d7836 */ /* 0x000fca0000000000 */
[----:B------:R-:W-:Y:S01]  /*1a20*/  ISETP.GT.U32.AND P0, PT, R13, 0x7feffffe, PT ;  /* 0x7feffffe0d00780c */ /* 0x000fe20003f04070 */
[----:B------:R-:W-:-:S03]  /*1a30*/  DFMA R14, R18, -R2, R8 ;  /* 0x80000002120e722b */ /* 0x000fc60000000008 */
[----:B------:R-:W-:-:S05]  /*1a40*/  ISETP.GT.U32.OR P0, PT, R22, 0x7feffffe, P0 ;  /* 0x7feffffe1600780c */ /* 0x000fca0000704470 */
[----:B------:R-:W-:-:S08]  /*1a50*/  DFMA R14, R16, R14, R18 ;  /* 0x0000000e100e722b */ /* 0x000fd00000000012 */
[----:B------:R-:W-:Y:S05]  /*1a60*/  @P0 BRA `(.L_x_68) ;  /* 0x00000000006c0947 */ /* 0x000fea0003800000 */
[----:B------:R-:W-:-:S04]  /*1a70*/  LOP3.LUT R16, R5, 0x7ff00000, RZ, 0xc0, !PT ;  /* 0x7ff0000005107812 */ /* 0x000fc800078ec0ff */
[CC--:B------:R-:W-:Y:S02]  /*1a80*/  VIADDMNMX R6, R11.reuse, -R16.reuse, 0xb9600000, !PT ;  /* 0xb96000000b067446 */ /* 0x0c0fe40007800910 */
[----:B------:R-:W-:Y:S02]  /*1a90*/  ISETP.GE.U32.AND P0, PT, R11, R16, PT ;  /* 0x000000100b00720c */ /* 0x000fe40003f06070 */
[----:B------:R-:W-:Y:S02]  /*1aa0*/  VIMNMX R6, PT, PT, R6, 0x46a00000, PT ;  /* 0x46a0000006067848 */ /* 0x000fe40003fe0100 */
[----:B------:R-:W-:-:S05]  /*1ab0*/  SEL R11, R12, 0x63400000, !P0 ;  /* 0x634000000c0b7807 */ /* 0x000fca0004000000 */
[----:B------:R-:W-:Y:S02]  /*1ac0*/  IMAD.IADD R11, R6, 0x1, -R11 ;  /* 0x00000001060b7824 */ /* 0x000fe400078e0a0b */
[----:B------:R-:W-:Y:S02]  /*1ad0*/  IMAD.MOV.U32 R6, RZ, RZ, RZ ;  /* 0x000000ffff067224 */ /* 0x000fe400078e00ff */
[----:B------:R-:W-:-:S06]  /*1ae0*/  VIADD R7, R11, 0x7fe00000 ;  /* 0x7fe000000b077836 */ /* 0x000fcc0000000000 */
[----:B------:R-:W-:-:S10]  /*1af0*/  DMUL R12, R14, R6 ;  /* 0x000000060e0c7228 */ /* 0x000fd40000000000 */
[----:B------:R-:W-:-:S13]  /*1b00*/  FSETP.GTU.AND P0, PT, |R13|, 1.469367938527859385e-39, PT ;  /* 0x001000000d00780b */ /* 0x000fda0003f0c200 */
[----:B------:R-:W-:Y:S05]  /*1b10*/  @P0 BRA `(.L_x_69) ;  /* 0x0000000000940947 */ /* 0x000fea0003800000 */
[----:B------:R-:W-:Y:S01]  /*1b20*/  DFMA R2, R14, -R2, R8 ;  /* 0x800000020e02722b */ /* 0x000fe20000000008 */
[----:B------:R-:W-:-:S09]  /*1b30*/  MOV R6, RZ ;  /* 0x000000ff00067202 */ /* 0x000fd20000000f00 */
[C---:B------:R-:W-:Y:S02]  /*1b40*/  FSETP.NEU.AND P0, PT, R3.reuse, RZ, PT ;  /* 0x000000ff0300720b */ /* 0x040fe40003f0d000 */
[----:B------:R-:W-:-:S04]  /*1b50*/  LOP3.LUT R5, R3, 0x80000000, R5, 0x48, !PT ;  /* 0x8000000003057812 */ /* 0x000fc800078e4805 */
[----:B------:R-:W-:-:S07]  /*1b60*/  LOP3.LUT R7, R5, R7, RZ, 0xfc, !PT ;  /* 0x0000000705077212 */ /* 0x000fce00078efcff */
[----:B------:R-:W-:Y:S05]  /*1b70*/  @!P0 BRA `(.L_x_69) ;  /* 0x00000000007c8947 */ /* 0x000fea0003800000 */
[----:B------:R-:W-:Y:S01]  /*1b80*/  IMAD.MOV R3, RZ, RZ, -R11 ;  /* 0x000000ffff037224 */ /* 0x000fe200078e0a0b */
[----:B------:R-:W-:Y:S01]  /*1b90*/  DMUL.RP R6, R14, R6 ;  /* 0x000000060e067228 */ /* 0x000fe20000008000 */
[----:B------:R-:W-:-:S06]  /*1ba0*/  IMAD.MOV.U32 R2, RZ, RZ, RZ ;  /* 0x000000ffff027224 */ /* 0x000fcc00078e00ff */
[----:B------:R-:W-:-:S03]  /*1bb0*/  DFMA R2, R12, -R2, R14 ;  /* 0x800000020c02722b */ /* 0x000fc6000000000e */
[----:B------:R-:W-:-:S03]  /*1bc0*/  LOP3.LUT R5, R7, R5, RZ, 0x3c, !PT ;  /* 0x0000000507057212 */ /* 0x000fc600078e3cff */
[----:B------:R-:W-:-:S04]  /*1bd0*/  IADD3 R2, PT, PT, -R11, -0x43300000, RZ ;  /* 0xbcd000000b027810 */ /* 0x000fc80007ffe1ff */
[----:B------:R-:W-:-:S04]  /*1be0*/  FSETP.NEU.AND P0, PT, |R3|, R2, PT ;  /* 0x000000020300720b */ /* 0x000fc80003f0d200 */
[----:B------:R-:W-:Y:S02]  /*1bf0*/  FSEL R12, R6, R12, !P0 ;  /* 0x0000000c060c7208 */ /* 0x000fe40004000000 */
[----:B------:R-:W-:Y:S01]  /*1c00*/  FSEL R13, R5, R13, !P0 ;  /* 0x0000000d050d7208 */ /* 0x000fe20004000000 */
[----:B------:R-:W-:Y:S06]  /*1c10*/  BRA `(.L_x_69) ;  /* 0x0000000000547947 */ /* 0x000fec0003800000 */
.L_x_68:
[----:B------:R-:W-:-:S14]  /*1c20*/  DSETP.NAN.AND P0, PT, R6, R6, PT ;  /* 0x000000060600722a */ /* 0x000fdc0003f08000 */
[----:B------:R-:W-:Y:S05]  /*1c30*/  @P0 BRA `(.L_x_70) ;  /* 0x0000000000440947 */ /* 0x000fea0003800000 */
[----:B------:R-:W-:-:S14]  /*1c40*/  DSETP.NAN.AND P0, PT, R4, R4, PT ;  /* 0x000000040400722a */ /* 0x000fdc0003f08000 */
[----:B------:R-:W-:Y:S05]  /*1c50*/  @P0 BRA `(.L_x_71) ;  /* 0x0000000000300947 */ /* 0x000fea0003800000 */
[----:B------:R-:W-:Y:S01]  /*1c60*/  ISETP.NE.AND P0, PT, R21, R20, PT ;  /* 0x000000141500720c */ /* 0x000fe20003f05270 */
[----:B------:R-:W-:Y:S02]  /*1c70*/  IMAD.MOV.U32 R12, RZ, RZ, 0x0 ;  /* 0x00000000ff0c7424 */ /* 0x000fe400078e00ff */
[----:B------:R-:W-:-:S10]  /*1c80*/  IMAD.MOV.U32 R13, RZ, RZ, -0x80000 ;  /* 0xfff80000ff0d7424 */ /* 0x000fd400078e00ff */
[----:B------:R-:W-:Y:S05]  /*1c90*/  @!P0 BRA `(.L_x_69) ;  /* 0x0000000000348947 */ /* 0x000fea0003800000 */
[----:B------:R-:W-:Y:S02]  /*1ca0*/  ISETP.NE.AND P0, PT, R21, 0x7ff00000, PT ;  /* 0x7ff000001500780c */ /* 0x000fe40003f05270 */
[----:B------:R-:W-:Y:S02]  /*1cb0*/  LOP3.LUT R13, R7, 0x80000000, R5, 0x48, !PT ;  /* 0x80000000070d7812 */ /* 0x000fe400078e4805 */
[----:B------:R-:W-:-:S13]  /*1cc0*/  ISETP.EQ.OR P0, PT, R20, RZ, !P0 ;  /* 0x000000ff1400720c */ /* 0x000fda0004702670 */
[----:B------:R-:W-:Y:S01]  /*1cd0*/  @P0 LOP3.LUT R2, R13, 0x7ff00000, RZ, 0xfc, !PT ;  /* 0x7ff000000d020812 */ /* 0x000fe200078efcff */
[----:B------:R-:W-:Y:S02]  /*1ce0*/  @!P0 IMAD.MOV.U32 R12, RZ, RZ, RZ ;  /* 0x000000ffff0c8224 */ /* 0x000fe400078e00ff */
[----:B------:R-:W-:Y:S01]  /*1cf0*/  @P0 IMAD.MOV.U32 R12, RZ, RZ, RZ ;  /* 0x000000ffff0c0224 */ /* 0x000fe200078e00ff */
[----:B------:R-:W-:Y:S01]  /*1d00*/  @P0 MOV R13, R2 ;  /* 0x00000002000d0202 */ /* 0x000fe20000000f00 */
[----:B------:R-:W-:Y:S06]  /*1d10*/  BRA `(.L_x_69) ;  /* 0x0000000000147947 */ /* 0x000fec0003800000 */
.L_x_71:
[----:B------:R-:W-:Y:S01]  /*1d20*/  LOP3.LUT R13, R5, 0x80000, RZ, 0xfc, !PT ;  /* 0x00080000050d7812 */ /* 0x000fe200078efcff */
[----:B------:R-:W-:Y:S01]  /*1d30*/  IMAD.MOV.U32 R12, RZ, RZ, R4 ;  /* 0x000000ffff0c7224 */ /* 0x000fe200078e0004 */
[----:B------:R-:W-:Y:S06]  /*1d40*/  BRA `(.L_x_69) ;  /* 0x0000000000087947 */ /* 0x000fec0003800000 */
.L_x_70:
[----:B------:R-:W-:Y:S01]  /*1d50*/  LOP3.LUT R13, R7, 0x80000, RZ, 0xfc, !PT ;  /* 0x00080000070d7812 */ /* 0x000fe200078efcff */
[----:B------:R-:W-:-:S07]  /*1d60*/  IMAD.MOV.U32 R12, RZ, RZ, R6 ;  /* 0x000000ffff0c7224 */ /* 0x000fce00078e0006 */
.L_x_69:
[----:B------:R-:W-:Y:S05]  /*1d70*/  BSYNC.RECONVERGENT B1 ;  /* 0x0000000000017941 */ /* 0x000fea0003800200 */
.L_x_67:
[----:B------:R-:W-:Y:S02]  /*1d80*/  IMAD.MOV.U32 R11, RZ, RZ, 0x0 ;  /* 0x00000000ff0b7424 */ /* 0x000fe400078e00ff */
[----:B------:R-:W-:Y:S02]  /*1d90*/  IMAD.MOV.U32 R2, RZ, RZ, R12 ;  /* 0x000000ffff027224 */ /* 0x000fe400078e000c */
[----:B------:R-:W-:Y:S01]  /*1da0*/  IMAD.MOV.U32 R3, RZ, RZ, R13 ;  /* 0x000000ffff037224 */ /* 0x000fe200078e000d */
[----:B------:R-:W-:Y:S06]  /*1db0*/  RET.REL.NODEC R10 `(_Z7Solve_LPdS_S_S_i) ;  /* 0xffffffe00a907950 */ /* 0x000fec0003c3ffff */
.L_x_72:
        /* <DEDUP_REMOVED lines=12> */
.L_x_101:


//--------------------- .text._Z2AXPdS_S_i        --------------------------
	.section	.text._Z2AXPdS_S_i,"ax",@progbits
	.align	128
        .global         _Z2AXPdS_S_i
        .type           _Z2AXPdS_S_i,@function
        .size           _Z2AXPdS_S_i,(.L_x_110 - _Z2AXPdS_S_i)
        .other          _Z2AXPdS_S_i,@"STO_CUDA_ENTRY STV_DEFAULT"
_Z2AXPdS_S_i:
.text._Z2AXPdS_S_i:
[----:B------:R-:W-:Y:S01]  /*0000*/  LDC R1, c[0x0][0x37c] ;  /* 0x0000df00ff017b82 */ /* 0x000fe20000000800 */
[----:B------:R-:W0:Y:S07]  /*0010*/  S2R R2, SR_TID.X ;  /* 0x0000000000027919 */ /* 0x000e2e0000002100 */
[----:B------:R-:W0:Y:S08]  /*0020*/  S2UR UR4, SR_CTAID.X ;  /* 0x00000000000479c3 */ /* 0x000e300000002500 */
[----:B------:R-:W0:Y:S08]  /*0030*/  LDC R3, c[0x0][0x360] ;  /* 0x0000d800ff037b82 */ /* 0x000e300000000800 */
[----:B------:R-:W1:Y:S01]  /*0040*/  LDC R0, c[0x0][0x398] ;  /* 0x0000e600ff007b82 */ /* 0x000e620000000800 */
[----:B0-----:R-:W-:-:S05]  /*0050*/  IMAD R3, R3, UR4, R2 ;  /* 0x0000000403037c24 */ /* 0x001fca000f8e0202 */
[----:B-1----:R-:W-:-:S13]  /*0060*/  ISETP.GE.AND P0, PT, R3, R0, PT ;  /* 0x000000000300720c */ /* 0x002fda0003f06270 */
[----:B------:R-:W-:Y:S05]  /*0070*/  @P0 EXIT ;  /* 0x000000000000094d */ /* 0x000fea0003800000 */
[----:B------:R-:W-:Y:S01]  /*0080*/  ISETP.GE.AND P0, PT, R0, 0x1, PT ;  /* 0x000000010000780c */ /* 0x000fe20003f06270 */
[----:B------:R-:W0:Y:S01]  /*0090*/  LDCU.64 UR6, c[0x0][0x358] ;  /* 0x00006b00ff0677ac */ /* 0x000e220008000a00 */
[----:B------:R-:W-:-:S11]  /*00a0*/  CS2R R16, SRZ ;  /* 0x0000000000107805 */ /* 0x000fd6000001ff00 */
[----:B------:R-:W-:Y:S05]  /*00b0*/  @!P0 BRA `(.L_x_73) ;  /* 0x0000000800c48947 */ /* 0x000fea0003800000 */
[C---:B------:R-:W-:Y:S02]  /*00c0*/  IADD3 R2, PT, PT, R0.reuse, -0x1, RZ ;  /* 0xffffffff00027810 */ /* 0x040fe40007ffe0ff */
[----:B------:R-:W-:Y:S02]  /*00d0*/  CS2R R16, SRZ ;  /* 0x0000000000107805 */ /* 0x000fe4000001ff00 */
[----:B------:R-:W-:Y:S02]  /*00e0*/  LOP3.LUT R4, R0, 0xf, RZ, 0xc0, !PT ;  /* 0x0000000f00047812 */ /* 0x000fe400078ec0ff */
[----:B------:R-:W-:Y:S01]  /*00f0*/  ISETP.GE.U32.AND P1, PT, R2, 0xf, PT ;  /* 0x0000000f0200780c */ /* 0x000fe20003f26070 */
[----:B------:R-:W-:Y:S01]  /*0100*/  HFMA2 R2, -RZ, RZ, 0, 0 ;  /* 0x00000000ff027431 */ /* 0x000fe200000001ff */
[----:B------:R-:W-:-:S11]  /*0110*/  ISETP.NE.AND P0, PT, R4, RZ, PT ;  /* 0x000000ff0400720c */ /* 0x000fd60003f05270 */
[----:B------:R-:W-:Y:S05]  /*0120*/  @!P1 BRA `(.L_x_74) ;  /* 0x0000000400489947 */ /* 0x000fea0003800000 */
[----:B------:R-:W1:Y:S01]  /*0130*/  LDCU.64 UR4, c[0x0][0x390] ;  /* 0x00007200ff0477ac */ /* 0x000e620008000a00 */
[----:B------:R-:W-:Y:S02]  /*0140*/  LOP3.LUT R2, R0, 0x7ffffff0, RZ, 0xc0, !PT ;  /* 0x7ffffff000027812 */ /* 0x000fe400078ec0ff */
[----:B------:R-:W-:Y:S02]  /*0150*/  CS2R R16, SRZ ;  /* 0x0000000000107805 */ /* 0x000fe4000001ff00 */
[----:B------:R-:W-:Y:S02]  /*0160*/  MOV R5, R3 ;  /* 0x0000000300057202 */ /* 0x000fe40000000f00 */
[----:B------:R-:W-:Y:S01]  /*0170*/  IADD3 R26, PT, PT, -R2, RZ, RZ ;  /* 0x000000ff021a7210 */ /* 0x000fe20007ffe1ff */
[----:B-1----:R-:W-:-:S04]  /*0180*/  UIADD3 UR4, UP0, UPT, UR4, 0x40, URZ ;  /* 0x0000004004047890 */ /* 0x002fc8000ff1e0ff */
[----:B------:R-:W-:Y:S02]  /*0190*/  UIADD3.X UR5, UPT, UPT, URZ, UR5, URZ, UP0, !UPT ;  /* 0x00000005ff057290 */ /* 0x000fe400087fe4ff */
[----:B------:R-:W-:-:S04]  /*01a0*/  MOV R10, UR4 ;  /* 0x00000004000a7c02 */ /* 0x000fc80008000f00 */
[----:B------:R-:W-:-:S07]  /*01b0*/  MOV R11, UR5 ;  /* 0x00000005000b7c02 */ /* 0x000fce0008000f00 */
.L_x_75:
[----:B------:R-:W1:Y:S01]  /*01c0*/  LDC.64 R22, c[0x0][0x388] ;  /* 0x0000e200ff167b82 */ /* 0x000e620000000a00 */
[----:B------:R-:W-:Y:S02]  /*01d0*/  MOV R6, R10 ;  /* 0x0000000a00067202 */ /* 0x000fe40000000f00 */
[----:B------:R-:W-:-:S05]  /*01e0*/  MOV R7, R11 ;  /* 0x0000000b00077202 */ /* 0x000fca0000000f00 */
[----:B0-----:R-:W2:Y:S04]  /*01f0*/  LDG.E.64 R8, desc[UR6][R6.64+-0x40] ;  /* 0xffffc00606087981 */ /* 0x001ea8000c1e1b00 */
[----:B------:R-:W3:Y:S04]  /*0200*/  LDG.E.64 R14, desc[UR6][R6.64+-0x38] ;  /* 0xffffc806060e7981 */ /* 0x000ee8000c1e1b00 */
[----:B------:R-:W4:Y:S01]  /*0210*/  LDG.E.64 R20, desc[UR6][R6.64+-0x30] ;  /* 0xffffd00606147981 */ /* 0x000f22000c1e1b00 */
[----:B-1----:R-:W-:-:S05]  /*0220*/  IMAD.WIDE R22, R5, 0x8, R22 ;  /* 0x0000000805167825 */ /* 0x002fca00078e0216 */
[----:B------:R-:W2:Y:S01]  /*0230*/  LDG.E.64 R18, desc[UR6][R22.64] ;  /* 0x0000000616127981 */ /* 0x000ea2000c1e1b00 */
[----:B------:R-:W-:-:S05]  /*0240*/  IMAD.WIDE.U32 R28, R0, 0x8, R22 ;  /* 0x00000008001c7825 */ /* 0x000fca00078e0016 */
[----:B------:R-:W3:Y:S01]  /*0250*/  LDG.E.64 R12, desc[UR6][R28.64] ;  /* 0x000000061c0c7981 */ /* 0x000ee2000c1e1b00 */
[----:B------:R-:W-:-:S05]  /*0260*/  IMAD.WIDE.U32 R24, R0, 0x10, R22 ;  /* 0x0000001000187825 */ /* 0x000fca00078e0016 */
[----:B------:R-:W4:Y:S01]  /*0270*/  LDG.E.64 R10, desc[UR6][R24.64] ;  /* 0x00000006180a7981 */ /* 0x000f22000c1e1b00 */
[----:B--2---:R-:W-:Y:S01]  /*0280*/  DFMA R16, R18, R8, R16 ;  /* 0x000000081210722b */ /* 0x004fe20000000010 */
[C-C-:B------:R-:W-:Y:S02]  /*0290*/  IMAD.WIDE.U32 R8, R0.reuse, 0x18, R22.reuse ;  /* 0x0000001800087825 */ /* 0x140fe400078e0016 */
[----:B------:R-:W2:Y:S04]  /*02a0*/  LDG.E.64 R18, desc[UR6][R6.64+-0x28] ;  /* 0xffffd80606127981 */ /* 0x000ea8000c1e1b00 */
[----:B------:R-:W2:Y:S01]  /*02b0*/  LDG.E.64 R8, desc[UR6][R8.64] ;  /* 0x0000000608087981 */ /* 0x000ea2000c1e1b00 */
[----:B---3--:R-:W-:Y:S01]  /*02c0*/  DFMA R14, R12, R14, R16 ;  /* 0x0000000e0c0e722b */ /* 0x008fe20000000010 */
[----:B------:R-:W-:-:S02]  /*02d0*/  IMAD.WIDE.U32 R12, R0, 0x20, R22 ;  /* 0x00000020000c7825 */ /* 0x000fc400078e0016 */
[----:B------:R-:W3:Y:S04]  /*02e0*/  LDG.E.64 R16, desc[UR6][R6.64+-0x20] ;  /* 0xffffe00606107981 */ /* 0x000ee8000c1e1b00 */
[----:B------:R-:W3:Y:S01]  /*02f0*/  LDG.E.64 R12, desc[UR6][R12.64] ;  /* 0x000000060c0c7981 */ /* 0x000ee2000c1e1b00 */
[----:B----4-:R-:W-:Y:S01]  /*0300*/  DFMA R20, R10, R20, R14 ;  /* 0x000000140a14722b */ /* 0x010fe2000000000e */
[C-C-:B------:R-:W-:Y:S02]  /*0310*/  IMAD.WIDE.U32 R10, R0.reuse, 0x28, R22.reuse ;  /* 0x00000028000a7825 */ /* 0x140fe400078e0016 */
[----:B------:R-:W4:Y:S04]  /*0320*/  LDG.E.64 R14, desc[UR6][R6.64+-0x18] ;  /* 0xffffe806060e7981 */ /* 0x000f28000c1e1b00 */
[----:B------:R-:W4:Y:S01]  /*0330*/  LDG.E.64 R10, desc[UR6][R10.64] ;  /* 0x000000060a0a7981 */ /* 0x000f22000c1e1b00 */
[----:B------:R-:W-:-:S04]  /*0340*/  IMAD.WIDE.U32 R28, R0, 0x30, R22 ;  /* 0x00000030001c7825 */ /* 0x000fc800078e0016 */
[C-C-:B------:R-:W-:Y:S01]  /*0350*/  IMAD.WIDE.U32 R24, R0.reuse, 0x38, R22.reuse ;  /* 0x0000003800187825 */ /* 0x140fe200078e0016 */
[----:B--2---:R-:W-:Y:S01]  /*0360*/  DFMA R18, R8, R18, R20 ;  /* 0x000000120812722b */ /* 0x004fe20000000014 */
[----:B------:R-:W2:Y:S04]  /*0370*/  LDG.E.64 R20, desc[UR6][R6.64+-0x10] ;  /* 0xfffff00606147981 */ /* 0x000ea8000c1e1b00 */
[----:B------:R-:W2:Y:S03]  /*0380*/  LDG.E.64 R8, desc[UR6][R28.64] ;  /* 0x000000061c087981 */ /* 0x000ea6000c1e1b00 */
[----:B---3--:R-:W-:Y:S02]  /*0390*/  DFMA R16, R12, R16, R18 ;  /* 0x000000100c10722b */ /* 0x008fe40000000012 */
[----:B------:R-:W3:Y:S04]  /*03a0*/  LDG.E.64 R18, desc[UR6][R6.64+-0x8] ;  /* 0xfffff80606127981 */ /* 0x000ee8000c1e1b00 */
[----:B------:R-:W3:Y:S02]  /*03b0*/  LDG.E.64 R12, desc[UR6][R24.64] ;  /* 0x00000006180c7981 */ /* 0x000ee4000c1e1b00 */
[----:B----4-:R-:W-:Y:S01]  /*03c0*/  DFMA R14, R10, R14, R16 ;  /* 0x0000000e0a0e722b */ /* 0x010fe20000000010 */
[C-C-:B------:R-:W-:Y:S01]  /*03d0*/  IMAD.WIDE.U32 R16, R0.reuse, 0x40, R22.reuse ;  /* 0x0000004000107825 */ /* 0x140fe200078e0016 */
[----:B------:R-:W4:Y:S04]  /*03e0*/  LDG.E.64 R10, desc[UR6][R6.64] ;  /* 0x00000006060a7981 */ /* 0x000f28000c1e1b00 */
[----:B------:R-:W5:Y:S04]  /*03f0*/  LDG.E.64 R24, desc[UR6][R6.64+0x38] ;  /* 0x0000380606187981 */ /* 0x000f68000c1e1b00 */
[----:B------:R-:W4:Y:S01]  /*0400*/  LDG.E.64 R16, desc[UR6][R16.64] ;  /* 0x0000000610107981 */ /* 0x000f22000c1e1b00 */
[----:B--2---:R-:W-:Y:S01]  /*0410*/  DFMA R20, R8, R20, R14 ;  /* 0x000000140814722b */ /* 0x004fe2000000000e */
[----:B------:R-:W-:-:S02]  /*0420*/  IMAD.WIDE.U32 R8, R0, 0x48, R22 ;  /* 0x0000004800087825 */ /* 0x000fc400078e0016 */
[----:B------:R-:W2:Y:S04]  /*0430*/  LDG.E.64 R14, desc[UR6][R6.64+0x8] ;  /* 0x00000806060e7981 */ /* 0x000ea8000c1e1b00 */
[----:B------:R-:W2:Y:S01]  /*0440*/  LDG.E.64 R8, desc[UR6][R8.64] ;  /* 0x0000000608087981 */ /* 0x000ea2000c1e1b00 */
[----:B---3--:R-:W-:Y:S01]  /*0450*/  DFMA R18, R12, R18, R20 ;  /* 0x000000120c12722b */ /* 0x008fe20000000014 */
[C-C-:B------:R-:W-:Y:S02]  /*0460*/  IMAD.WIDE.U32 R12, R0.reuse, 0x50, R22.reuse ;  /* 0x00000050000c7825 */ /* 0x140fe400078e0016 */
[----:B------:R-:W3:Y:S04]  /*0470*/  LDG.E.64 R20, desc[UR6][R6.64+0x10] ;  /* 0x0000100606147981 */ /* 0x000ee8000c1e1b00 */
[----:B------:R-:W3:Y:S01]  /*0480*/  LDG.E.64 R12, desc[UR6][R12.64] ;  /* 0x000000060c0c7981 */ /* 0x000ee2000c1e1b00 */
[----:B----4-:R-:W-:Y:S01]  /*0490*/  DFMA R10, R16, R10, R18 ;  /* 0x0000000a100a722b */ /* 0x010fe20000000012 */
[----:B------:R-:W-:-:S02]  /*04a0*/  IMAD.WIDE.U32 R18, R0, 0x58, R22 ;  /* 0x0000005800127825 */ /* 0x000fc400078e0016 */
[----:B------:R-:W4:Y:S04]  /*04b0*/  LDG.E.64 R16, desc[UR6][R6.64+0x18] ;  /* 0x0000180606107981 */ /* 0x000f28000c1e1b00 */
        /* <DEDUP_REMOVED lines=11> */
[----:B------:R-:W4:Y:S02]  /*0570*/  LDG.E.64 R18, desc[UR6][R6.64+0x30] ;  /* 0x0000300606127981 */ /* 0x000f24000c1e1b00 */
[----:B------:R-:W-:-:S02]  /*0580*/  IMAD.WIDE.U32 R22, R0, 0x78, R22 ;  /* 0x0000007800167825 */ /* 0x000fc400078e0016 */
[----:B------:R-:W4:Y:S04]  /*0590*/  LDG.E.64 R20, desc[UR6][R20.64] ;  /* 0x0000000614147981 */ /* 0x000f28000c1e1b00 */
[----:B------:R-:W5:Y:S01]  /*05a0*/  LDG.E.64 R22, desc[UR6][R22.64] ;  /* 0x0000000616167981 */ /* 0x000f62000c1e1b00 */
[----:B------:R-:W-:-:S04]  /*05b0*/  IADD3 R26, PT, PT, R26, 0x10, RZ ;  /* 0x000000101a1a7810 */ /* 0x000fc80007ffe0ff */
[----:B------:R-:W-:Y:S02]  /*05c0*/  ISETP.NE.AND P1, PT, R26, RZ, PT ;  /* 0x000000ff1a00720c */ /* 0x000fe40003f25270 */
[----:B------:R-:W-:Y:S01]  /*05d0*/  LEA R5, R0, R5, 0x4 ;  /* 0x0000000500057211 */ /* 0x000fe200078e20ff */
[----:B--2---:R-:W-:-:S08]  /*05e0*/  DFMA R8, R10, R8, R16 ;  /* 0x000000080a08722b */ /* 0x004fd00000000010 */
[----:B---3--:R-:W-:Y:S01]  /*05f0*/  DFMA R8, R14, R12, R8 ;  /* 0x0000000c0e08722b */ /* 0x008fe20000000008 */
[----:B------:R-:W-:-:S07]  /*0600*/  IADD3 R10, P2, PT, R6, 0x80, RZ ;  /* 0x00000080060a7810 */ /* 0x000fce0007f5e0ff */
[----:B----4-:R-:W-:Y:S01]  /*0610*/  DFMA R8, R20, R18, R8 ;  /* 0x000000121408722b */ /* 0x010fe20000000008 */
[----:B------:R-:W-:-:S07]  /*0620*/  IADD3.X R11, PT, PT, RZ, R7, RZ, P2, !PT ;  /* 0x00000007ff0b7210 */ /* 0x000fce00017fe4ff */
[----:B-----5:R-:W-:Y:S01]  /*0630*/  DFMA R16, R22, R24, R8 ;  /* 0x000000181610722b */ /* 0x020fe20000000008 */
[----:B------:R-:W-:Y:S10]  /*0640*/  @P1 BRA `(.L_x_75) ;  /* 0xfffffff800dc1947 */ /* 0x000ff4000383ffff */
.L_x_74:
[----:B------:R-:W-:Y:S05]  /*0650*/  @!P0 BRA `(.L_x_73) ;  /* 0x00000004005c8947 */ /* 0x000fea0003800000 */
[----:B------:R-:W-:Y:S02]  /*0660*/  ISETP.GE.U32.AND P0, PT, R4, 0x8, PT ;  /* 0x000000080400780c */ /* 0x000fe40003f06070 */
[----:B------:R-:W-:-:S04]  /*0670*/  LOP3.LUT R26, R0, 0x7, RZ, 0xc0, !PT ;  /* 0x00000007001a7812 */ /* 0x000fc800078ec0ff */
[----:B------:R-:W-:-:S07]  /*0680*/  ISETP.NE.AND P1, PT, R26, RZ, PT ;  /* 0x000000ff1a00720c */ /* 0x000fce0003f25270 */
[----:B------:R-:W-:Y:S06]  /*0690*/  @!P0 BRA `(.L_x_76) ;  /* 0x0000000000948947 */ /* 0x000fec0003800000 */
[----:B------:R-:W1:Y:S01]  /*06a0*/  LDC.64 R14, c[0x0][0x388] ;  /* 0x0000e200ff0e7b82 */ /* 0x000e620000000a00 */
[----:B------:R-:W-:-:S07]  /*06b0*/  IMAD R5, R2, R0, R3 ;  /* 0x0000000002057224 */ /* 0x000fce00078e0203 */
[----:B------:R-:W2:Y:S01]  /*06c0*/  LDC.64 R28, c[0x0][0x390] ;  /* 0x0000e400ff1c7b82 */ /* 0x000ea20000000a00 */
[----:B-1----:R-:W-:-:S05]  /*06d0*/  IMAD.WIDE R14, R5, 0x8, R14 ;  /* 0x00000008050e7825 */ /* 0x002fca00078e020e */
[----:B0-----:R0:W3:Y:S01]  /*06e0*/  LDG.E.64 R12, desc[UR6][R14.64] ;  /* 0x000000060e0c7981 */ /* 0x0010e2000c1e1b00 */
[----:B--2---:R-:W-:-:S05]  /*06f0*/  IMAD.WIDE.U32 R28, R2, 0x8, R28 ;  /* 0x00000008021c7825 */ /* 0x004fca00078e001c */
[----:B------:R-:W3:Y:S01]  /*0700*/  LDG.E.64 R10, desc[UR6][R28.64] ;  /* 0x000000061c0a7981 */ /* 0x000ee2000c1e1b00 */
[----:B0-----:R-:W-:-:S03]  /*0710*/  IMAD.WIDE.U32 R14, R0, 0x8, R14 ;  /* 0x00000008000e7825 */ /* 0x001fc600078e000e */
[----:B------:R-:W2:Y:S04]  /*0720*/  LDG.E.64 R6, desc[UR6][R28.64+0x8] ;  /* 0x000008061c067981 */ /* 0x000ea8000c1e1b00 */
[----:B------:R-:W2:Y:S01]  /*0730*/  LDG.E.64 R8, desc[UR6][R14.64] ;  /* 0x000000060e087981 */ /* 0x000ea2000c1e1b00 */
[----:B------:R-:W-:-:S03]  /*0740*/  IMAD.WIDE.U32 R24, R0, 0x8, R14 ;  /* 0x0000000800187825 */ /* 0x000fc600078e000e */
[----:B------:R-:W4:Y:S04]  /*0750*/  LDG.E.64 R22, desc[UR6][R28.64+0x10] ;  /* 0x000010061c167981 */ /* 0x000f28000c1e1b00 */
[----:B------:R0:W4:Y:S04]  /*0760*/  LDG.E.64 R4, desc[UR6][R24.64] ;  /* 0x0000000618047981 */ /* 0x000128000c1e1b00 */
[----:B------:R-:W5:Y:S01]  /*0770*/  LDG.E.64 R20, desc[UR6][R28.64+0x18] ;  /* 0x000018061c147981 */ /* 0x000f62000c1e1b00 */
[----:B0-----:R-:W-:-:S05]  /*0780*/  IMAD.WIDE.U32 R24, R0, 0x8, R24 ;  /* 0x0000000800187825 */ /* 0x001fca00078e0018 */
[----:B------:R0:W5:Y:S01]  /*0790*/  LDG.E.64 R18, desc[UR6][R24.64] ;  /* 0x0000000618127981 */ /* 0x000162000c1e1b00 */
[----:B---3--:R-:W-:Y:S01]  /*07a0*/  DFMA R12, R12, R10, R16 ;  /* 0x0000000a0c0c722b */ /* 0x008fe20000000010 */
[C---:B------:R-:W-:Y:S02]  /*07b0*/  IMAD.WIDE.U32 R10, R0.reuse, 0x8, R24 ;  /* 0x00000008000a7825 */ /* 0x040fe400078e0018 */
[----:B------:R-:W3:Y:S04]  /*07c0*/  LDG.E.64 R16, desc[UR6][R28.64+0x20] ;  /* 0x000020061c107981 */ /* 0x000ee8000c1e1b00 */
[----:B------:R-:W3:Y:S01]  /*07d0*/  LDG.E.64 R14, desc[UR6][R10.64] ;  /* 0x000000060a0e7981 */ /* 0x000ee2000c1e1b00 */
[----:B--2---:R-:W-:Y:S01]  /*07e0*/  DFMA R8, R8, R6, R12 ;  /* 0x000000060808722b */ /* 0x004fe2000000000c */
[----:B------:R-:W-:-:S02]  /*07f0*/  IMAD.WIDE.U32 R6, R0, 0x8, R10 ;  /* 0x0000000800067825 */ /* 0x000fc400078e000a */
[----:B------:R-:W2:Y:S04]  /*0800*/  LDG.E.64 R12, desc[UR6][R28.64+0x28] ;  /* 0x000028061c0c7981 */ /* 0x000ea8000c1e1b00 */
[----:B------:R-:W2:Y:S01]  /*0810*/  LDG.E.64 R10, desc[UR6][R6.64] ;  /* 0x00000006060a7981 */ /* 0x000ea2000c1e1b00 */
[----:B----4-:R-:W-:Y:S01]  /*0820*/  DFMA R22, R4, R22, R8 ;  /* 0x000000160416722b */ /* 0x010fe20000000008 */
[C---:B------:R-:W-:Y:S02]  /*0830*/  IMAD.WIDE.U32 R4, R0.reuse, 0x8, R6 ;  /* 0x0000000800047825 */ /* 0x040fe400078e0006 */
[----:B------:R-:W4:Y:S04]  /*0840*/  LDG.E.64 R8, desc[UR6][R28.64+0x30] ;  /* 0x000030061c087981 */ /* 0x000f28000c1e1b00 */
[----:B------:R-:W4:Y:S01]  /*0850*/  LDG.E.64 R6, desc[UR6][R4.64] ;  /* 0x0000000604067981 */ /* 0x000f22000c1e1b00 */
[----:B0-----:R-:W-:-:S06]  /*0860*/  IMAD.WIDE.U32 R24, R0, 0x8, R4 ;  /* 0x0000000800187825 */ /* 0x001fcc00078e0004 */
[----:B------:R-:W4:Y:S04]  /*0870*/  LDG.E.64 R24, desc[UR6][R24.64] ;  /* 0x0000000618187981 */ /* 0x000f28000c1e1b00 */
[----:B------:R-:W4:Y:S01]  /*0880*/  LDG.E.64 R4, desc[UR6][R28.64+0x38] ;  /* 0x000038061c047981 */ /* 0x000f22000c1e1b00 */
[----:B-----5:R-:W-:Y:S01]  /*0890*/  DFMA R18, R18, R20, R22 ;  /* 0x000000141212722b */ /* 0x020fe20000000016 */
[----:B------:R-:W-:-:S07]  /*08a0*/  IADD3 R2, PT, PT, R2, 0x8, RZ ;  /* 0x0000000802027810 */ /* 0x000fce0007ffe0ff */
[----:B---3--:R-:W-:-:S08]  /*08b0*/  DFMA R14, R14, R16, R18 ;  /* 0x000000100e0e722b */ /* 0x008fd00000000012 */
[----:B--2---:R-:W-:-:S08]  /*08c0*/  DFMA R10, R10, R12, R14 ;  /* 0x0000000c0a0a722b */ /* 0x004fd0000000000e */
[----:B----4-:R-:W-:-:S08]  /*08d0*/  DFMA R8, R6, R8, R10 ;  /* 0x000000080608722b */ /* 0x010fd0000000000a */
[----:B------:R-:W-:-:S11]  /*08e0*/  DFMA R16, R24, R4, R8 ;  /* 0x000000041810722b */ /* 0x000fd60000000008 */
.L_x_76:
        /* <DEDUP_REMOVED lines=9> */
[----:B0-----:R-:W3:Y:S01]  /*0980*/  LDG.E.64 R6, desc[UR6][R26.64] ;  /* 0x000000061a067981 */ /* 0x001ee2000c1e1b00 */
[----:B--2---:R-:W-:-:S05]  /*0990*/  IMAD.WIDE.U32 R24, R2, 0x8, R24 ;  /* 0x0000000802187825 */ /* 0x004fca00078e0018 */
[----:B------:R-:W3:Y:S01]  /*09a0*/  LDG.E.64 R8, desc[UR6][R24.64] ;  /* 0x0000000618087981 */ /* 0x000ee2000c1e1b00 */
[----:B------:R-:W-:-:S03]  /*09b0*/  IMAD.WIDE.U32 R28, R0, 0x8, R26 ;  /* 0x00000008001c7825 */ /* 0x000fc600078e001a */
[----:B------:R-:W2:Y:S04]  /*09c0*/  LDG.E.64 R18, desc[UR6][R24.64+0x8] ;  /* 0x0000080618127981 */ /* 0x000ea8000c1e1b00 */
[----:B------:R0:W2:Y:S04]  /*09d0*/  LDG.E.64 R14, desc[UR6][R28.64] ;  /* 0x000000061c0e7981 */ /* 0x0000a8000c1e1b00 */
[----:B------:R-:W4:Y:S04]  /*09e0*/  LDG.E.64 R12, desc[UR6][R24.64+0x10] ;  /* 0x00001006180c7981 */ /* 0x000f28000c1e1b00 */
[----:B------:R-:W5:Y:S01]  /*09f0*/  LDG.E.64 R22, desc[UR6][R24.64+0x18] ;  /* 0x0000180618167981 */ /* 0x000f62000c1e1b00 */
[----:B0-----:R-:W-:-:S05]  /*0a00*/  IMAD.WIDE.U32 R28, R0, 0x8, R28 ;  /* 0x00000008001c7825 */ /* 0x001fca00078e001c */
[----:B------:R-:W4:Y:S01]  /*0a10*/  LDG.E.64 R10, desc[UR6][R28.64] ;  /* 0x000000061c0a7981 */ /* 0x000f22000c1e1b00 */
[----:B------:R-:W-:-:S06]  /*0a20*/  IMAD.WIDE.U32 R20, R0, 0x8, R28 ;  /* 0x0000000800147825 */ /* 0x000fcc00078e001c */
[----:B------:R-:W5:Y:S01]  /*0a30*/  LDG.E.64 R20, desc[UR6][R20.64] ;  /* 0x0000000614147981 */ /* 0x000f62000c1e1b00 */
[----:B------:R-:W-:Y:S01]  /*0a40*/  IADD3 R2, PT, PT, R2, 0x4, RZ ;  /* 0x0000000402027810 */ /* 0x000fe20007ffe0ff */
[----:B---3--:R-:W-:-:S08]  /*0a50*/  DFMA R6, R6, R8, R16 ;  /* 0x000000080606722b */ /* 0x008fd00000000010 */
[----:B--2---:R-:W-:-:S08]  /*0a60*/  DFMA R6, R14, R18, R6 ;  /* 0x000000120e06722b */ /* 0x004fd00000000006 */
[----:B----4-:R-:W-:-:S08]  /*0a70*/  DFMA R6, R10, R12, R6 ;  /* 0x0000000c0a06722b */ /* 0x010fd00000000006 */
[----:B-----5:R-:W-:-:S11]  /*0a80*/  DFMA R16, R20, R22, R6 ;  /* 0x000000161410722b */ /* 0x020fd60000000006 */
.L_x_77:
[----:B------:R-:W-:Y:S05]  /*0a90*/  @!P1 BRA `(.L_x_73) ;  /* 0x00000000004c9947 */ /* 0x000fea0003800000 */
[----:B------:R-:W1:Y:S01]  /*0aa0*/  LDC.64 R8, c[0x0][0x390] ;  /* 0x0000e400ff087b82 */ /* 0x000e620000000a00 */
[----:B------:R-:W-:Y:S01]  /*0ab0*/  IADD3 R10, PT, PT, -R4, RZ, RZ ;  /* 0x000000ff040a7210 */ /* 0x000fe20007ffe1ff */
[----:B------:R-:W-:-:S06]  /*0ac0*/  IMAD R11, R2, R0, R3 ;  /* 0x00000000020b7224 */ /* 0x000fcc00078e0203 */
[----:B------:R-:W2:Y:S01]  /*0ad0*/  LDC.64 R6, c[0x0][0x388] ;  /* 0x0000e200ff067b82 */ /* 0x000ea20000000a00 */
[----:B-1----:R-:W-:-:S03]  /*0ae0*/  IMAD.WIDE.U32 R8, R2, 0x8, R8 ;  /* 0x0000000802087825 */ /* 0x002fc600078e0008 */
[----:B------:R-:W-:Y:S02]  /*0af0*/  MOV R12, R8 ;  /* 0x00000008000c7202 */ /* 0x000fe40000000f00 */
[----:B------:R-:W-:-:S07]  /*0b00*/  MOV R13, R9 ;  /* 0x00000009000d7202 */ /* 0x000fce0000000f00 */
.L_x_78:
[----:B--2---:R-:W-:Y:S01]  /*0b10*/  IMAD.WIDE R4, R11, 0x8, R6 ;  /* 0x000000080b047825 */ /* 0x004fe200078e0206 */
[----:B------:R-:W-:Y:S02]  /*0b20*/  MOV R8, R12 ;  /* 0x0000000c00087202 */ /* 0x000fe40000000f00 */
[----:B------:R-:W-:-:S03]  /*0b30*/  MOV R9, R13 ;  /* 0x0000000d00097202 */ /* 0x000fc60000000f00 */
[----:B0-----:R-:W2:Y:S04]  /*0b40*/  LDG.E.64 R4, desc[UR6][R4.64] ;  /* 0x0000000604047981 */ /* 0x001ea8000c1e1b00 */
[----:B------:R-:W2:Y:S01]  /*0b50*/  LDG.E.64 R8, desc[UR6][R8.64] ;  /* 0x0000000608087981 */ /* 0x000ea2000c1e1b00 */
[----:B------:R-:W-:Y:S02]  /*0b60*/  IADD3 R10, PT, PT, R10, 0x1, RZ ;  /* 0x000000010a0a7810 */ /* 0x000fe40007ffe0ff */
[----:B------:R-:W-:Y:S02]  /*0b70*/  IADD3 R12, P1, PT, R12, 0x8, RZ ;  /* 0x000000080c0c7810 */ /* 0x000fe40007f3e0ff */
[----:B------:R-:W-:Y:S02]  /*0b80*/  ISETP.NE.AND P0, PT, R10, RZ, PT ;  /* 0x000000ff0a00720c */ /* 0x000fe40003f05270 */
[----:B------:R-:W-:-:S02]  /*0b90*/  IADD3 R11, PT, PT, R11, R0, RZ ;  /* 0x000000000b0b7210 */ /* 0x000fc40007ffe0ff */
[----:B------:R-:W-:Y:S01]  /*0ba0*/  IADD3.X R13, PT, PT, RZ, R13, RZ, P1, !PT ;  /* 0x0000000dff0d7210 */ /* 0x000fe20000ffe4ff */
[----:B--2---:R-:W-:-:S08]  /*0bb0*/  DFMA R16, R4, R8, R16 ;  /* 0x000000080410722b */ /* 0x004fd00000000010 */
[----:B------:R-:W-:Y:S05]  /*0bc0*/  @P0 BRA `(.L_x_78) ;  /* 0xfffffffc00d00947 */ /* 0x000fea000383ffff */
.L_x_73:
[----:B------:R-:W1:Y:S02]  /*0bd0*/  LDC.64 R4, c[0x0][0x380] ;  /* 0x0000e000ff047b82 */ /* 0x000e640000000a00 */
[----:B-1----:R-:W-:-:S05]  /*0be0*/  IMAD.WIDE R2, R3, 0x8, R4 ;  /* 0x0000000803027825 */ /* 0x002fca00078e0204 */
[----:B0-----:R-:W-:Y:S01]  /*0bf0*/  STG.E.64 desc[UR6][R2.64], R16 ;  /* 0x0000001002007986 */ /* 0x001fe2000c101b06 */
[----:B------:R-:W-:Y:S05]  /*0c00*/  EXIT ;  /* 0x000000000000794d */ /* 0x000fea0003800000 */
.L_x_79:
        /* <DEDUP_REMOVED lines=15> */
.L_x_110:


//--------------------- .text._Z8Matrix_APdS_i    --------------------------
	.section	.text._Z8Matrix_APdS_i,"ax",@progbits
	.align	128
        .global         _Z8Matrix_APdS_i
        .type           _Z8Matrix_APdS_i,@function
        .size           _Z8Matrix_APdS_i,(.L_x_103 - _Z8Matrix_APdS_i)
        .other          _Z8Matrix_APdS_i,@"STO_CUDA_ENTRY STV_DEFAULT"
_Z8Matrix_APdS_i:
.text._Z8Matrix_APdS_i:
[----:B------:R-:W0:Y:S01]  /*0000*/  LDC R1, c[0x0][0x37c] ;  /* 0x0000df00ff017b82 */ /* 0x000e220000000800 */
[----:B------:R-:W1:Y:S07]  /*0010*/  S2R R3, SR_TID.X ;  /* 0x0000000000037919 */ /* 0x000e6e0000002100 */
[----:B------:R-:W1:Y:S01]  /*0020*/  S2UR UR4, SR_CTAID.X ;  /* 0x00000000000479c3 */ /* 0x000e620000002500 */
[----:B------:R-:W2:Y:S01]  /*0030*/  LDCU UR6, c[0x0][0x390] ;  /* 0x00007200ff0677ac */ /* 0x000ea20008000800 */
[----:B0-----:R-:W-:Y:S01]  /*0040*/  VIADD R1, R1, 0xffffffd8 ;  /* 0xffffffd801017836 */ /* 0x001fe20000000000 */
[----:B------:R-:W0:Y:S05]  /*0050*/  S2R R5, SR_TID.Y ;  /* 0x0000000000057919 */ /* 0x000e2a0000002200 */
[----:B------:R-:W1:Y:S08]  /*0060*/  LDC R0, c[0x0][0x360] ;  /* 0x0000d800ff007b82 */ /* 0x000e700000000800 */
[----:B------:R-:W0:Y:S08]  /*0070*/  S2UR UR5, SR_CTAID.Y ;  /* 0x00000000000579c3 */ /* 0x000e300000002600 */
[----:B------:R-:W0:Y:S01]  /*0080*/  LDC R2, c[0x0][0x364] ;  /* 0x0000d900ff027b82 */ /* 0x000e220000000800 */
[----:B-1----:R-:W-:-:S02]  /*0090*/  IMAD R0, R0, UR4, R3 ;  /* 0x0000000400007c24 */ /* 0x002fc4000f8e0203 */
[----:B0-----:R-:W-:-:S05]  /*00a0*/  IMAD R3, R2, UR5, R5 ;  /* 0x0000000502037c24 */ /* 0x001fca000f8e0205 */
[----:B------:R-:W-:-:S04]  /*00b0*/  VIMNMX R2, PT, PT, R0, R3, !PT ;  /* 0x0000000300027248 */ /* 0x000fc80007fe0100 */
[----:B--2---:R-:W-:-:S13]  /*00c0*/  ISETP.GE.AND P0, PT, R2, UR6, PT ;  /* 0x0000000602007c0c */ /* 0x004fda000bf06270 */
[----:B------:R-:W-:Y:S05]  /*00d0*/  @P0 EXIT ;  /* 0x000000000000094d */ /* 0x000fea0003800000 */
[----:B------:R-:W0:Y:S01]  /*00e0*/  I2F.F64.U32 R6, UR6 ;  /* 0x0000000600067d12 */ /* 0x000e220008201800 */
[----:B------:R-:W-:Y:S01]  /*00f0*/  UMOV UR4, 0x33333333 ;  /* 0x3333333300047882 */ /* 0x000fe20000000000 */
[----:B------:R-:W-:Y:S02]  /*0100*/  UMOV UR5, 0x3fc33333 ;  /* 0x3fc3333300057882 */ /* 0x000fe40000000000 */
[----:B0-----:R-:W-:Y:S02]  /*0110*/  DMUL R4, R6, UR4 ;  /* 0x0000000406047c28 */ /* 0x001fe40008000000 */
[----:B------:R-:W0:Y:S08]  /*0120*/  LDCU.64 UR4, c[0x0][0x358] ;  /* 0x00006b00ff0477ac */ /* 0x000e300008000a00 */
[----:B------:R-:W1:Y:S02]  /*0130*/  F2I.F64.TRUNC R5, R4 ;  /* 0x0000000400057311 */ /* 0x000e64000030d100 */
[----:B-1----:R-:W-:-:S02]  /*0140*/  IMAD.IADD R8, R0, 0x1, -R5 ;  /* 0x0000000100087824 */ /* 0x002fc400078e0a05 */
[----:B------:R-:W-:-:S03]  /*0150*/  IMAD.IADD R2, R0, 0x1, R5 ;  /* 0x0000000100027824 */ /* 0x000fc600078e0205 */
[----:B------:R-:W-:-:S04]  /*0160*/  ISETP.GE.AND P0, PT, R3, R8, PT ;  /* 0x000000080300720c */ /* 0x000fc80003f06270 */
[----:B------:R-:W-:-:S13]  /*0170*/  ISETP.GT.OR P0, PT, R3, R2, !P0 ;  /* 0x000000020300720c */ /* 0x000fda0004704670 */
[----:B0-----:R-:W-:Y:S05]  /*0180*/  @P0 BRA `(.L_x_80) ;  /* 0x0000000800780947 */ /* 0x001fea0003800000 */
[----:B------:R-:W0:Y:S02]  /*0190*/  LDC.64 R8, c[0x0][0x388] ;  /* 0x0000e200ff087b82 */ /* 0x000e240000000a00 */
[----:B0-----:R-:W-:-:S06]  /*01a0*/  IMAD.WIDE R8, R0, 0x8, R8 ;  /* 0x0000000800087825 */ /* 0x001fcc00078e0208 */
[----:B------:R-:W2:Y:S01]  /*01b0*/  LDG.E.64 R8, desc[UR4][R8.64] ;  /* 0x0000000408087981 */ /* 0x000ea2000c1e1b00 */
[----:B------:R-:W-:Y:S01]  /*01c0*/  BSSY.RECONVERGENT B0, `(.L_x_81) ;  /* 0x000001b000007945 */ /* 0x000fe20003800200 */
[----:B--2---:R-:W-:-:S14]  /*01d0*/  DSETP.NEU.AND P0, PT, |R8|, +INF , PT ;  /* 0x7ff000000800742a */ /* 0x004fdc0003f0d200 */
[----:B------:R-:W-:Y:S01]  /*01e0*/  @!P0 DMUL R4, RZ, R8 ;  /* 0x00000008ff048228 */ /* 0x000fe20000000000 */
[----:B------:R-:W-:Y:S01]  /*01f0*/  @!P0 IMAD.MOV.U32 R2, RZ, RZ, RZ ;  /* 0x000000ffff028224 */ /* 0x000fe200078e00ff */
[----:B------:R-:W-:Y:S09]  /*0200*/  @!P0 BRA `(.L_x_82) ;  /* 0x0000000000588947 */ /* 0x000ff20003800000 */
        /* <DEDUP_REMOVED lines=17> */
[----:B------:R-:W-:-:S07]  /*0320*/  MOV R2, 0x340 ;  /* 0x0000034000027802 */ /* 0x000fce0000000f00 */
[----:B------:R-:W-:Y:S05]  /*0330*/  CALL.REL.NOINC `($_Z8Matrix_APdS_i$__internal_trig_reduction_slowpathd) ;  /* 0x0000001000c87944 */ /* 0x000fea0003c00000 */
[----:B------:R-:W-:Y:S02]  /*0340*/  IMAD.MOV.U32 R2, RZ, RZ, R10 ;  /* 0x000000ffff027224 */ /* 0x000fe400078e000a */
[----:B------:R-:W-:Y:S02]  /*0350*/  IMAD.MOV.U32 R4, RZ, RZ, R12 ;  /* 0x000000ffff047224 */ /* 0x000fe400078e000c */
[----:B------:R-:W-:-:S07]  /*0360*/  IMAD.MOV.U32 R5, RZ, RZ, R13 ;  /* 0x000000ffff057224 */ /* 0x000fce00078e000d */
.L_x_82:
[----:B------:R-:W-:Y:S05]  /*0370*/  BSYNC.RECONVERGENT B0 ;  /* 0x0000000000007941 */ /* 0x000fea0003800200 */
.L_x_81:
[----:B------:R-:W0:Y:S01]  /*0380*/  LDCU.64 UR8, c[0x4][0x8] ;  /* 0x01000100ff0877ac */ /* 0x000e220008000a00 */
[----:B------:R-:W-:Y:S01]  /*0390*/  IMAD.SHL.U32 R8, R2, 0x40, RZ ;  /* 0x0000004002087824 */ /* 0x000fe200078e00ff */
[----:B------:R-:W1:Y:S04]  /*03a0*/  LDC.64 R20, c[0x0][0x388] ;  /* 0x0000e200ff147b82 */ /* 0x000e680000000a00 */
[----:B------:R-:W-:-:S04]  /*03b0*/  LOP3.LUT R8, R8, 0x40, RZ, 0xc0, !PT ;  /* 0x0000004008087812 */ /* 0x000fc800078ec0ff */
[----:B0-----:R-:W-:-:S05]  /*03c0*/  IADD3 R26, P0, PT, R8, UR8, RZ ;  /* 0x00000008081a7c10 */ /* 0x001fca000ff1e0ff */
[----:B------:R-:W-:-:S05]  /*03d0*/  IMAD.X R27, RZ, RZ, UR9, P0 ;  /* 0x00000009ff1b7e24 */ /* 0x000fca00080e06ff */
[----:B------:R-:W2:Y:S04]  /*03e0*/  LDG.E.128.CONSTANT R8, desc[UR4][R26.64] ;  /* 0x000000041a087981 */ /* 0x000ea8000c1e9d00 */
[----:B------:R-:W3:Y:S04]  /*03f0*/  LDG.E.128.CONSTANT R12, desc[UR4][R26.64+0x10] ;  /* 0x000010041a0c7981 */ /* 0x000ee8000c1e9d00 */
[----:B------:R-:W4:Y:S01]  /*0400*/  LDG.E.128.CONSTANT R16, desc[UR4][R26.64+0x20] ;  /* 0x000020041a107981 */ /* 0x000f22000c1e9d00 */
[----:B-1----:R-:W-:-:S06]  /*0410*/  IMAD.WIDE.U32 R20, R3, 0x8, R20 ;  /* 0x0000000803147825 */ /* 0x002fcc00078e0014 */
        /* <DEDUP_REMOVED lines=47> */
[----:B------:R-:W-:Y:S05]  /*0710*/  CALL.REL.NOINC `($_Z8Matrix_APdS_i$__internal_trig_reduction_slowpathd) ;  /* 0x0000000c00d07944 */ /* 0x000fea0003c00000 */
[----:B------:R-:W-:Y:S02]  /*0720*/  IMAD.MOV.U32 R2, RZ, RZ, R10 ;  /* 0x000000ffff027224 */ /* 0x000fe400078e000a */
[----:B------:R-:W-:Y:S02]  /*0730*/  IMAD.MOV.U32 R22, RZ, RZ, R12 ;  /* 0x000000ffff167224 */ /* 0x000fe400078e000c */
[----:B------:R-:W-:-:S07]  /*0740*/  IMAD.MOV.U32 R23, RZ, RZ, R13 ;  /* 0x000000ffff177224 */ /* 0x000fce00078e000d */
.L_x_86:
[----:B------:R-:W-:Y:S05]  /*0750*/  BSYNC.RECONVERGENT B1 ;  /* 0x0000000000017941 */ /* 0x000fea0003800200 */
.L_x_85:
[----:B------:R-:W-:-:S07]  /*0760*/  VIADD R2, R2, 0x1 ;  /* 0x0000000102027836 */ /* 0x000fce0000000000 */
.L_x_84:
[----:B------:R-:W-:Y:S05]  /*0770*/  BSYNC.RECONVERGENT B0 ;  /* 0x0000000000007941 */ /* 0x000fea0003800200 */
.L_x_83:
[----:B------:R-:W0:Y:S01]  /*0780*/  LDCU.64 UR8, c[0x4][0x8] ;  /* 0x01000100ff0877ac */ /* 0x000e220008000a00 */
[----:B------:R-:W-:-:S05]  /*0790*/  IMAD.SHL.U32 R8, R2, 0x40, RZ ;  /* 0x0000004002087824 */ /* 0x000fca00078e00ff */
[----:B------:R-:W-:-:S04]  /*07a0*/  LOP3.LUT R8, R8, 0x40, RZ, 0xc0, !PT ;  /* 0x0000004008087812 */ /* 0x000fc800078ec0ff */
[----:B0-----:R-:W-:-:S05]  /*07b0*/  IADD3 R26, P0, PT, R8, UR8, RZ ;  /* 0x00000008081a7c10 */ /* 0x001fca000ff1e0ff */
        /* <DEDUP_REMOVED lines=22> */
[----:B------:R-:W-:Y:S02]  /*0920*/  LOP3.LUT P0, RZ, R2, 0x2, RZ, 0xc0, !PT ;  /* 0x0000000202ff7812 */ /* 0x000fe4000780c0ff */
[----:B------:R-:W-:Y:S02]  /*0930*/  MOV R2, 0x990 ;  /* 0x0000099000027802 */ /* 0x000fe40000000f00 */
[----:B------:R-:W-:-:S10]  /*0940*/  DADD R8, RZ, -R10 ;  /* 0x00000000ff087229 */ /* 0x000fd4000000080a */
[----:B------:R-:W-:Y:S02]  /*0950*/  FSEL R8, R10, R8, !P0 ;  /* 0x000000080a087208 */ /* 0x000fe40004000000 */
[----:B------:R-:W-:-:S06]  /*0960*/  FSEL R9, R11, R9, !P0 ;  /* 0x000000090b097208 */ /* 0x000fcc0004000000 */
[----:B------:R-:W-:-:S11]  /*0970*/  DMUL R4, R4, R8 ;  /* 0x0000000804047228 */ /* 0x000fd60000000000 */
[----:B------:R-:W-:Y:S05]  /*0980*/  CALL.REL.NOINC `($_Z8Matrix_APdS_i$__internal_accurate_pow) ;  /* 0x00000000008c7944 */ /* 0x000fea0003c00000 */
[----:B------:R-:W-:Y:S05]  /*0990*/  BSYNC.RECONVERGENT B0 ;  /* 0x0000000000007941 */ /* 0x000fea0003800200 */
.L_x_87:
[C---:B------:R-:W-:Y:S01]  /*09a0*/  DADD R8, R4.reuse, 2 ;  /* 0x4000000004087429 */ /* 0x040fe20000000000 */
[----:B------:R-:W0:Y:S01]  /*09b0*/  LDC.64 R10, c[0x0][0x380] ;  /* 0x0000e000ff0a7b82 */ /* 0x000e220000000a00 */
[----:B------:R-:W-:Y:S01]  /*09c0*/  DSETP.NEU.AND P0, PT, R4, RZ, PT ;  /* 0x000000ff0400722a */ /* 0x000fe20003f0d000 */
[----:B------:R-:W-:Y:S07]  /*09d0*/  BSSY.RECONVERGENT B0, `(.L_x_88) ;  /* 0x000000d000007945 */ /* 0x000fee0003800200 */
[----:B------:R-:W-:Y:S01]  /*09e0*/  LOP3.LUT R8, R9, 0x7ff00000, RZ, 0xc0, !PT ;  /* 0x7ff0000009087812 */ /* 0x000fe200078ec0ff */
[----:B------:R-:W-:-:S03]  /*09f0*/  IMAD.MOV.U32 R9, RZ, RZ, R13 ;  /* 0x000000ffff097224 */ /* 0x000fc600078e000d */
[----:B------:R-:W-:Y:S01]  /*0a00*/  ISETP.NE.AND P1, PT, R8, 0x7ff00000, PT ;  /* 0x7ff000000800780c */ /* 0x000fe20003f25270 */
[----:B------:R-:W-:Y:S01]  /*0a10*/  IMAD.MOV.U32 R8, RZ, RZ, R12 ;  /* 0x000000ffff087224 */ /* 0x000fe200078e000c */
[----:B------:R-:W-:-:S11]  /*0a20*/  @!P0 CS2R R8, SRZ ;  /* 0x0000000000088805 */ /* 0x000fd6000001ff00 */
[----:B------:R-:W-:Y:S05]  /*0a30*/  @P1 BRA `(.L_x_89) ;  /* 0x0000000000181947 */ /* 0x000fea0003800000 */
[----:B------:R-:W-:-:S14]  /*0a40*/  DSETP.NAN.AND P0, PT, R4, R4, PT ;  /* 0x000000040400722a */ /* 0x000fdc0003f08000 */
[----:B------:R-:W-:Y:S01]  /*0a50*/  @P0 DADD R8, R4, 2 ;  /* 0x4000000004080429 */ /* 0x000fe20000000000 */
[----:B------:R-:W-:Y:S10]  /*0a60*/  @P0 BRA `(.L_x_89) ;  /* 0x00000000000c0947 */ /* 0x000ff40003800000 */
[----:B------:R-:W-:-:S14]  /*0a70*/  DSETP.NEU.AND P0, PT, |R4|, +INF , PT ;  /* 0x7ff000000400742a */ /* 0x000fdc0003f0d200 */
[----:B------:R-:W-:Y:S02]  /*0a80*/  @!P0 IMAD.MOV.U32 R8, RZ, RZ, 0x0 ;  /* 0x00000000ff088424 */ /* 0x000fe400078e00ff */
[----:B------:R-:W-:-:S07]  /*0a90*/  @!P0 IMAD.MOV.U32 R9, RZ, RZ, 0x7ff00000 ;  /* 0x7ff00000ff098424 */ /* 0x000fce00078e00ff */
.L_x_89:
[----:B------:R-:W-:Y:S05]  /*0aa0*/  BSYNC.RECONVERGENT B0 ;  /* 0x0000000000007941 */ /* 0x000fea0003800200 */
.L_x_88:
[----:B------:R-:W1:Y:S01]  /*0ab0*/  LDCU UR7, c[0x0][0x390] ;  /* 0x00007200ff0777ac */ /* 0x000e620008000800 */
[----:B------:R-:W-:Y:S01]  /*0ac0*/  DSETP.NEU.AND P0, PT, R4, 1, PT ;  /* 0x3ff000000400742a */ /* 0x000fe20003f0d000 */
[----:B------:R-:W-:-:S04]  /*0ad0*/  ISETP.NE.AND P1, PT, R3, R0, PT ;  /* 0x000000000300720c */ /* 0x000fc80003f25270 */
[----:B------:R-:W-:Y:S02]  /*0ae0*/  FSEL R4, R6, RZ, !P1 ;  /* 0x000000ff06047208 */ /* 0x000fe40004800000 */
[----:B------:R-:W-:Y:S02]  /*0af0*/  FSEL R5, R7, RZ, !P1 ;  /* 0x000000ff07057208 */ /* 0x000fe40004800000 */
[----:B------:R-:W-:Y:S02]  /*0b00*/  FSEL R6, R8, RZ, P0 ;  /* 0x000000ff08067208 */ /* 0x000fe40000000000 */
[----:B------:R-:W-:Y:S01]  /*0b10*/  FSEL R7, R9, 1.875, P0 ;  /* 0x3ff0000009077808 */ /* 0x000fe20000000000 */
[----:B-1----:R-:W-:-:S05]  /*0b20*/  IMAD R9, R0, UR7, R3 ;  /* 0x0000000700097c24 */ /* 0x002fca000f8e0203 */
[----:B------:R-:W-:Y:S01]  /*0b30*/  DADD R2, R4, R6 ;  /* 0x0000000004027229 */ /* 0x000fe20000000006 */
[----:B0-----:R-:W-:-:S06]  /*0b40*/  IMAD.WIDE R4, R9, 0x8, R10 ;  /* 0x0000000809047825 */ /* 0x001fcc00078e020a */
[----:B------:R-:W-:Y:S01]  /*0b50*/  STG.E.64 desc[UR4][R4.64], R2 ;  /* 0x0000000204007986 */ /* 0x000fe2000c101b04 */
[----:B------:R-:W-:Y:S05]  /*0b60*/  EXIT ;  /* 0x000000000000794d */ /* 0x000fea0003800000 */
.L_x_80:
[----:B------:R-:W0:Y:S01]  /*0b70*/  LDC.64 R4, c[0x0][0x380] ;  /* 0x0000e000ff047b82 */ /* 0x000e220000000a00 */
[----:B------:R-:W-:-:S04]  /*0b80*/  IMAD R3, R0, UR6, R3 ;  /* 0x0000000600037c24 */ /* 0x000fc8000f8e0203 */
[----:B0-----:R-:W-:-:S05]  /*0b90*/  IMAD.WIDE R4, R3, 0x8, R4 ;  /* 0x0000000803047825 */ /* 0x001fca00078e0204 */
[----:B------:R-:W-:Y:S01]  /*0ba0*/  STG.E.64 desc[UR4][R4.64], RZ ;  /* 0x000000ff04007986 */ /* 0x000fe2000c101b04 */
[----:B------:R-:W-:Y:S05]  /*0bb0*/  EXIT ;  /* 0x000000000000794d */ /* 0x000fea0003800000 */
        .type           $_Z8Matrix_APdS_i$__internal_accurate_pow,@function
        .size           $_Z8Matrix_APdS_i$__internal_accurate_pow,($_Z8Matrix_APdS_i$__internal_trig_reduction_slowpathd - $_Z8Matrix_APdS_i$__internal_accurate_pow)
$_Z8Matrix_APdS_i$__internal_accurate_pow:
[----:B------:R-:W-:Y:S01]  /*0bc0*/  DADD R8, -RZ, |R4| ;  /* 0x00000000ff087229 */ /* 0x000fe20000000504 */
[----:B------:R-:W-:Y:S01]  /*0bd0*/  IMAD.MOV.U32 R16, RZ, RZ, RZ ;  /* 0x000000ffff107224 */ /* 0x000fe200078e00ff */
[----:B------:R-:W-:Y:S01]  /*0be0*/  UMOV UR8, 0x7d2cafe2 ;  /* 0x7d2cafe200087882 */ /* 0x000fe20000000000 */
[----:B------:R-:W-:Y:S01]  /*0bf0*/  IMAD.MOV.U32 R22, RZ, RZ, 0x41ad3b5a ;  /* 0x41ad3b5aff167424 */ /* 0x000fe200078e00ff */
[----:B------:R-:W-:Y:S01]  /*0c00*/  UMOV UR9, 0x3eb0f5ff ;  /* 0x3eb0f5ff00097882 */ /* 0x000fe20000000000 */
[----:B------:R-:W-:Y:S01]  /*0c10*/  IMAD.MOV.U32 R23, RZ, RZ, 0x3ed0f5d2 ;  /* 0x3ed0f5d2ff177424 */ /* 0x000fe200078e00ff */
[----:B------:R-:W-:Y:S01]  /*0c20*/  UMOV UR10, 0x3b39803f ;  /* 0x3b39803f000a7882 */ /* 0x000fe20000000000 */
[----:B------:R-:W-:-:S03]  /*0c30*/  UMOV UR11, 0x3c7abc9e ;  /* 0x3c7abc9e000b7882 */ /* 0x000fc60000000000 */
[----:B------:R-:W-:Y:S01]  /*0c40*/  ISETP.GT.U32.AND P0, PT, R9, 0xfffff, PT ;  /* 0x000fffff0900780c */ /* 0x000fe20003f04070 */
[----:B------:R-:W-:-:S12]  /*0c50*/  IMAD.MOV.U32 R12, RZ, RZ, R9 ;  /* 0x000000ffff0c7224 */ /* 0x000fd800078e0009 */
[----:B------:R-:W-:-:S10]  /*0c60*/  @!P0 DMUL R10, R8, 1.80143985094819840000e+16 ;  /* 0x43500000080a8828 */ /* 0x000fd40000000000 */
[----:B------:R-:W-:Y:S02]  /*0c70*/  @!P0 IMAD.MOV.U32 R12, RZ, RZ, R11 ;  /* 0x000000ffff0c8224 */ /* 0x000fe400078e000b */
[----:B------:R-:W-:-:S03]  /*0c80*/  @!P0 IMAD.MOV.U32 R8, RZ, RZ, R10 ;  /* 0x000000ffff088224 */ /* 0x000fc600078e000a */
[----:B------:R-:W-:Y:S01]  /*0c90*/  LOP3.LUT R12, R12, 0x800fffff, RZ, 0xc0, !PT ;  /* 0x800fffff0c0c7812 */ /* 0x000fe200078ec0ff */
[----:B------:R-:W-:Y:S01]  /*0ca0*/  IMAD.MOV.U32 R14, RZ, RZ, R8 ;  /* 0x000000ffff0e7224 */ /* 0x000fe200078e0008 */
[----:B------:R-:W-:Y:S02]  /*0cb0*/  SHF.R.U32.HI R8, RZ, 0x14, R9 ;  /* 0x00000014ff087819 */ /* 0x000fe40000011609 */
[----:B------:R-:W-:Y:S02]  /*0cc0*/  LOP3.LUT R15, R12, 0x3ff00000, RZ, 0xfc, !PT ;  /* 0x3ff000000c0f7812 */ /* 0x000fe400078efcff */
[----:B------:R-:W-:Y:S01]  /*0cd0*/  @!P0 LEA.HI R8, R11, 0xffffffca, RZ, 0xc ;  /* 0xffffffca0b088811 */ /* 0x000fe200078f60ff */
[----:B------:R-:W-:Y:S01]  /*0ce0*/  IMAD.MOV.U32 R11, RZ, RZ, 0x43300000 ;  /* 0x43300000ff0b7424 */ /* 0x000fe200078e00ff */
[----:B------:R-:W-:-:S03]  /*0cf0*/  ISETP.GE.U32.AND P1, PT, R15, 0x3ff6a09f, PT ;  /* 0x3ff6a09f0f00780c */ /* 0x000fc60003f26070 */
[----:B------:R-:W-:-:S10]  /*0d00*/  VIADD R10, R8, 0xfffffc01 ;  /* 0xfffffc01080a7836 */ /* 0x000fd40000000000 */
[----:B------:R-:W-:Y:S02]  /*0d10*/  @P1 VIADD R13, R15, 0xfff00000 ;  /* 0xfff000000f0d1836 */ /* 0x000fe40000000000 */
[----:B------:R-:W-:Y:S02]  /*0d20*/  @P1 VIADD R10, R8, 0xfffffc02 ;  /* 0xfffffc02080a1836 */ /* 0x000fe40000000000 */
[----:B------:R-:W-:-:S03]  /*0d30*/  @P1 IMAD.MOV.U32 R15, RZ, RZ, R13 ;  /* 0x000000ffff0f1224 */ /* 0x000fc600078e000d */
[----:B------:R-:W-:-:S03]  /*0d40*/  LOP3.LUT R10, R10, 0x80000000, RZ, 0x3c, !PT ;  /* 0x800000000a0a7812 */ /* 0x000fc600078e3cff */
[C---:B------:R-:W-:Y:S02]  /*0d50*/  DADD R18, R14.reuse, 1 ;  /* 0x3ff000000e127429 */ /* 0x040fe40000000000 */
[----:B------:R-:W-:-:S04]  /*0d60*/  DADD R14, R14, -1 ;  /* 0xbff000000e0e7429 */ /* 0x000fc80000000000 */
[----:B------:R-:W0:Y:S02]  /*0d70*/  MUFU.RCP64H R17, R19 ;  /* 0x0000001300117308 */ /* 0x000e240000001800 */
[----:B0-----:R-:W-:-:S08]  /*0d80*/  DFMA R12, -R18, R16, 1 ;  /* 0x3ff00000120c742b */ /* 0x001fd00000000110 */
[----:B------:R-:W-:-:S08]  /*0d90*/  DFMA R12, R12, R12, R12 ;  /* 0x0000000c0c0c722b */ /* 0x000fd0000000000c */
[----:B------:R-:W-:-:S08]  /*0da0*/  DFMA R16, R16, R12, R16 ;  /* 0x0000000c1010722b */ /* 0x000fd00000000010 */
[----:B------:R-:W-:-:S08]  /*0db0*/  DMUL R12, R14, R16 ;  /* 0x000000100e0c7228 */ /* 0x000fd00000000000 */
[----:B------:R-:W-:-:S08]  /*0dc0*/  DFMA R12, R14, R16, R12 ;  /* 0x000000100e0c722b */ /* 0x000fd0000000000c */
[----:B------:R-:W-:-:S08]  /*0dd0*/  DMUL R20, R12, R12 ;  /* 0x0000000c0c147228 */ /* 0x000fd00000000000 */
[----:B------:R-:W-:Y:S01]  /*0de0*/  DFMA R18, R20, UR8, R22 ;  /* 0x0000000814127c2b */ /* 0x000fe20008000016 */
        /* <DEDUP_REMOVED lines=14> */
[----:B------:R-:W-:-:S05]  /*0ed0*/  DMUL R16, R16, R24 ;  /* 0x0000001810107228 */ /* 0x000fca0000000000 */
[----:B------:R-:W-:Y:S01]  /*0ee0*/  DFMA R18, R20, R18, UR8 ;  /* 0x0000000814127e2b */ /* 0x000fe20008000012 */
[----:B------:R-:W-:Y:S01]  /*0ef0*/  UMOV UR8, 0x99999dfb ;  /* 0x99999dfb00087882 */ /* 0x000fe20000000000 */
[----:B------:R-:W-:-:S06]  /*0f00*/  UMOV UR9, 0x3f899999 ;  /* 0x3f89999900097882 */ /* 0x000fcc0000000000 */
[----:B------:R-:W-:Y:S01]  /*0f10*/  DFMA R22, R20, R18, UR8 ;  /* 0x0000000814167e2b */ /* 0x000fe20008000012 */
[----:B------:R-:W-:Y:S01]  /*0f20*/  UMOV UR8, 0x55555555 ;  /* 0x5555555500087882 */ /* 0x000fe20000000000 */
[----:B------:R-:W-:Y:S01]  /*0f30*/  UMOV UR9, 0x3fb55555 ;  /* 0x3fb5555500097882 */ /* 0x000fe20000000000 */
[----:B------:R-:W-:-:S05]  /*0f40*/  DMUL R18, R12, R12 ;  /* 0x0000000c0c127228 */ /* 0x000fca0000000000 */
[----:B------:R-:W-:-:S03]  /*0f50*/  DFMA R14, R20, R22, UR8 ;  /* 0x00000008140e7e2b */ /* 0x000fc60008000016 */
[----:B------:R-:W-:-:S05]  /*0f60*/  DMUL R26, R12, R18 ;  /* 0x000000120c1a7228 */ /* 0x000fca0000000000 */
[----:B------:R-:W-:Y:S01]  /*0f70*/  DADD R24, -R14, UR8 ;  /* 0x000000080e187e29 */ /* 0x000fe20008000100 */
[----:B------:R-:W-:Y:S01]  /*0f80*/  UMOV UR8, 0xb9e7b0 ;  /* 0x00b9e7b000087882 */ /* 0x000fe20000000000 */
[----:B------:R-:W-:-:S06]  /*0f90*/  UMOV UR9, 0x3c46a4cb ;  /* 0x3c46a4cb00097882 */ /* 0x000fcc0000000000 */
[----:B------:R-:W-:Y:S02]  /*0fa0*/  DFMA R20, R20, R22, R24 ;  /* 0x000000161414722b */ /* 0x000fe40000000018 */
[----:B------:R-:W-:Y:S01]  /*0fb0*/  DFMA R22, R12, R12, -R18 ;  /* 0x0000000c0c16722b */ /* 0x000fe20000000812 */
[----:B------:R-:W-:Y:S02]  /*0fc0*/  VIADD R25, R17, 0x100000 ;  /* 0x0010000011197836 */ /* 0x000fe40000000000 */
[----:B------:R-:W-:-:S06]  /*0fd0*/  IMAD.MOV.U32 R24, RZ, RZ, R16 ;  /* 0x000000ffff187224 */ /* 0x000fcc00078e0010 */
[----:B------:R-:W-:Y:S02]  /*0fe0*/  DFMA R22, R12, R24, R22 ;  /* 0x000000180c16722b */ /* 0x000fe40000000016 */
[----:B------:R-:W-:Y:S01]  /*0ff0*/  DADD R24, R20, -UR8 ;  /* 0x8000000814187e29 */ /* 0x000fe20008000000 */
[----:B------:R-:W-:Y:S01]  /*1000*/  UMOV UR8, 0x80000000 ;  /* 0x8000000000087882 */ /* 0x000fe20000000000 */
[----:B------:R-:W-:Y:S01]  /*1010*/  DFMA R20, R12, R18, -R26 ;  /* 0x000000120c14722b */ /* 0x000fe2000000081a */
[----:B------:R-:W-:Y:S02]  /*1020*/  UMOV UR9, 0x43300000 ;  /* 0x4330000000097882 */ /* 0x000fe40000000000 */
[----:B------:R-:W-:Y:S01]  /*1030*/  DADD R10, R10, -UR8 ;  /* 0x800000080a0a7e29 */ /* 0x000fe20008000000 */
[----:B------:R-:W-:Y:S01]  /*1040*/  UMOV UR8, 0xfefa39ef ;  /* 0xfefa39ef00087882 */ /* 0x000fe20000000000 */
[----:B------:R-:W-:-:S03]  /*1050*/  UMOV UR9, 0x3fe62e42 ;  /* 0x3fe62e4200097882 */ /* 0x000fc60000000000 */
        /* <DEDUP_REMOVED lines=14> */
[----:B------:R-:W-:-:S08]  /*1140*/  DADD R12, R20, R12 ;  /* 0x00000000140c7229 */ /* 0x000fd0000000000c */
[----:B------:R-:W-:-:S08]  /*1150*/  DADD R12, R14, R12 ;  /* 0x000000000e0c7229 */ /* 0x000fd0000000000c */
[----:B------:R-:W-:-:S08]  /*1160*/  DADD R12, R16, R12 ;  /* 0x00000000100c7229 */ /* 0x000fd0000000000c */
[----:B------:R-:W-:-:S08]  /*1170*/  DADD R14, R18, R12 ;  /* 0x00000000120e7229 */ /* 0x000fd0000000000c */
[--C-:B------:R-:W-:Y:S02]  /*1180*/  DFMA R8, R10, UR8, R14.reuse ;  /* 0x000000080a087c2b */ /* 0x100fe4000800000e */
[----:B------:R-:W-:-:S06]  /*1190*/  DADD R18, R18, -R14 ;  /* 0x0000000012127229 */ /* 0x000fcc000000080e */
[----:B------:R-:W-:Y:S02]  /*11a0*/  DFMA R16, R10, -UR8, R8 ;  /* 0x800000080a107c2b */ /* 0x000fe40008000008 */
[----:B------:R-:W-:-:S06]  /*11b0*/  DADD R18, R12, R18 ;  /* 0x000000000c127229 */ /* 0x000fcc0000000012 */
        /* <DEDUP_REMOVED lines=59> */
[----:B------:R-:W-:-:S04]  /*1570*/  @!P1 LEA.HI R8, R12, R12, RZ, 0x1 ;  /* 0x0000000c0c089211 */ /* 0x000fc800078f08ff */
[----:B------:R-:W-:Y:S02]  /*1580*/  @!P1 SHF.R.S32.HI R11, RZ, 0x1, R8 ;  /* 0x00000001ff0b9819 */ /* 0x000fe40000011408 */
[----:B------:R-:W-:-:S03]  /*1590*/  FSEL R8, R18, RZ, P0 ;  /* 0x000000ff12087208 */ /* 0x000fc60000000000 */
[----:B------:R-:W-:Y:S02]  /*15a0*/  @!P1 IMAD.IADD R10, R12, 0x1, -R11 ;  /* 0x000000010c0a9824 */ /* 0x000fe400078e0a0b */
[----:B------:R-:W-:-:S03]  /*15b0*/  @!P1 IMAD R17, R11, 0x100000, R17 ;  /* 0x001000000b119824 */ /* 0x000fc600078e0211 */
[----:B------:R-:W-:Y:S01]  /*15c0*/  @!P1 LEA R11, R10, 0x3ff00000, 0x14 ;  /* 0x3ff000000a0b9811 */ /* 0x000fe200078ea0ff */
[----:B------:R-:W-:-:S06]  /*15d0*/  @!P1 IMAD.MOV.U32 R10, RZ, RZ, RZ ;  /* 0x000000ffff0a9224 */ /* 0x000fcc00078e00ff */
[----:B------:R-:W-:-:S11]  /*15e0*/  @!P1 DMUL R8, R16, R10 ;  /* 0x0000000a10089228 */ /* 0x000fd60000000000 */
.L_x_90:
[----:B------:R-:W-:Y:S02]  /*15f0*/  DFMA R14, R14, R8, R8 ;  /* 0x000000080e0e722b */ /* 0x000fe40000000008 */
[----:B------:R-:W-:-:S08]  /*1600*/  DSETP.NEU.AND P0, PT, |R8|, +INF , PT ;  /* 0x7ff000000800742a */ /* 0x000fd00003f0d200 */
[----:B------:R-:W-:Y:S01]  /*1610*/  FSEL R12, R8, R14, !P0 ;  /* 0x0000000e080c7208 */ /* 0x000fe20004000000 */
[----:B------:R-:W-:Y:S01]  /*1620*/  IMAD.MOV.U32 R8, RZ, RZ, R2 ;  /* 0x000000ffff087224 */ /* 0x000fe200078e0002 */
[----:B------:R-:W-:Y:S01]  /*1630*/  FSEL R13, R9, R15, !P0 ;  /* 0x0000000f090d7208 */ /* 0x000fe20004000000 */
[----:B------:R-:W-:-:S04]  /*1640*/  IMAD.MOV.U32 R9, RZ, RZ, 0x0 ;  /* 0x00000000ff097424 */ /* 0x000fc800078e00ff */
[----:B------:R-:W-:Y:S05]  /*1650*/  RET.REL.NODEC R8 `(_Z8Matrix_APdS_i) ;  /* 0xffffffe808687950 */ /* 0x000fea0003c3ffff */
        .type           $_Z8Matrix_APdS_i$__internal_trig_reduction_slowpathd,@function
        .size           $_Z8Matrix_APdS_i$__internal_trig_reduction_slowpathd,(.L_x_103 - $_Z8Matrix_APdS_i$__internal_trig_reduction_slowpathd)
$_Z8Matrix_APdS_i$__internal_trig_reduction_slowpathd:
        /* <DEDUP_REMOVED lines=24> */
.L_x_95:
        /* <DEDUP_REMOVED lines=20> */
[----:B------:R-:W-:-:S03]  /*1920*/  VIADD R20, R20, 0x1 ;  /* 0x0000000114147836 */ /* 0x000fc60000000000 */
[----:B------:R-:W-:Y:S01]  /*1930*/  IADD3.X R19, P1, PT, R19, R18, RZ, P1, !PT ;  /* 0x0000001213137210 */ /* 0x000fe20000f3e4ff */
[----:B------:R-:W-:Y:S01]  /*1940*/  IMAD.X R18, RZ, RZ, R22, P0 ;  /* 0x000000ffff127224 */ /* 0x000fe200000e0616 */
[----:B------:R-:W-:-:S03]  /*1950*/  ISETP.NE.AND P0, PT, R21, -0xf, PT ;  /* 0xfffffff11500780c */ /* 0x000fc60003f05270 */
[----:B------:R-:W-:Y:S02]  /*1960*/  IMAD.X R18, RZ, RZ, R18, P1 ;  /* 0x000000ffff127224 */ /* 0x000fe400008e0612 */
[----:B0-----:R-:W-:Y:S02]  /*1970*/  IMAD.MOV.U32 R16, RZ, RZ, R19 ;  /* 0x000000ffff107224 */ /* 0x001fe400078e0013 */
[----:B------:R-:W-:-:S06]  /*1980*/  IMAD.MOV.U32 R17, RZ, RZ, R18 ;  /* 0x000000ffff117224 */ /* 0x000fcc00078e0012 */
[----:B------:R-:W-:Y:S05]  /*1990*/  @P0 BRA `(.L_x_95) ;  /* 0xfffffffc00900947 */ /* 0x000fea000383ffff */
[----:B------:R-:W-:Y:S05]  /*19a0*/  BSYNC.RECONVERGENT B3 ;  /* 0x0000000000037941 */ /* 0x000fea0003800200 */
.L_x_94:
[----:B------:R-:W-:-:S07]  /*19b0*/  IMAD.MOV.U32 R23, RZ, RZ, R11 ;  /* 0x000000ffff177224 */ /* 0x000fce00078e000b */
.L_x_93:
[----:B------:R-:W-:Y:S05]  /*19c0*/  BSYNC.RECONVERGENT B2 ;  /* 0x0000000000027941 */ /* 0x000fea0003800200 */
.L_x_92:
[----:B------:R-:W-:Y:S01]  /*19d0*/  LOP3.LUT P0, R27, R8, 0x3f, RZ, 0xc0, !PT ;  /* 0x0000003f081b7812 */ /* 0x000fe2000780c0ff */
[----:B------:R-:W-:-:S04]  /*19e0*/  IMAD.IADD R10, R10, 0x1, R23 ;  /* 0x000000010a0a7824 */ /* 0x000fc800078e0217 */
[----:B------:R-:W-:-:S05]  /*19f0*/  IMAD.U32 R29, R10, 0x8, R1 ;  /* 0x000000080a1d7824 */ /* 0x000fca00078e0001 */
[----:B------:R0:W-:Y:S04]  /*1a00*/  STL.64 [R29+-0x78], R16 ;  /* 0xffff88101d007387 */ /* 0x0001e80000100a00 */
[----:B------:R-:W2:Y:S04]  /*1a10*/  @P0 LDL.64 R18, [R1+0x8] ;  /* 0x0000080001120983 */ /* 0x000ea80000100a00 */
[----:B------:R-:W3:Y:S04]  /*1a20*/  LDL.64 R12, [R1+0x10] ;  /* 0x00001000010c7983 */ /* 0x000ee80000100a00 */
[----:B------:R-:W0:Y:S01]  /*1a30*/  LDL.64 R10, [R1+0x18] ;  /* 0x00001800010a7983 */ /* 0x000e220000100a00 */
[----:B------:R-:W-:Y:S01]  /*1a40*/  @P0 LOP3.LUT R8, R27, 0x3f, RZ, 0x3c, !PT ;  /* 0x0000003f1b080812 */ /* 0x000fe200078e3cff */
[----:B------:R-:W-:Y:S01]  /*1a50*/  BSSY.RECONVERGENT B2, `(.L_x_96) ;  /* 0x0000034000027945 */ /* 0x000fe20003800200 */
[----:B--2---:R-:W-:-:S02]  /*1a60*/  @P0 SHF.R.U64 R15, R18, 0x1, R19 ;  /* 0x00000001120f0819 */ /* 0x004fc40000001213 */
[----:B------:R-:W-:Y:S02]  /*1a70*/  @P0 SHF.R.U32.HI R19, RZ, 0x1, R19 ;  /* 0x00000001ff130819 */ /* 0x000fe40000011613 */
[CC--:B---3--:R-:W-:Y:S02]  /*1a80*/  @P0 SHF.L.U32 R21, R12.reuse, R27.reuse, RZ ;  /* 0x0000001b0c150219 */ /* 0x0c8fe400000006ff */
[----:B------:R-:W-:Y:S02]  /*1a90*/  @P0 SHF.R.U64 R14, R15, R8, R19 ;  /* 0x000000080f0e0219 */ /* 0x000fe40000001213 */
[--C-:B------:R-:W-:Y:S02]  /*1aa0*/  @P0 SHF.R.U32.HI R25, RZ, 0x1, R13.reuse ;  /* 0x00000001ff190819 */ /* 0x100fe4000001160d */
[C-C-:B------:R-:W-:Y:S02]  /*1ab0*/  @P0 SHF.R.U64 R23, R12.reuse, 0x1, R13.reuse ;  /* 0x000000010c170819 */ /* 0x140fe4000000120d */
[----:B------:R-:W-:-:S02]  /*1ac0*/  @P0 SHF.L.U64.HI R18, R12, R27, R13 ;  /* 0x0000001b0c120219 */ /* 0x000fc4000001020d */
[----:B------:R-:W-:Y:S02]  /*1ad0*/  @P0 SHF.R.U32.HI R15, RZ, R8, R19 ;  /* 0x00000008ff0f0219 */ /* 0x000fe40000011613 */
[----:B------:R-:W-:Y:S02]  /*1ae0*/  @P0 LOP3.LUT R12, R21, R14, RZ, 0xfc, !PT ;  /* 0x0000000e150c0212 */ /* 0x000fe400078efcff */
[----:B0-----:R-:W-:Y:S02]  /*1af0*/  @P0 SHF.L.U32 R16, R10, R27, RZ ;  /* 0x0000001b0a100219 */ /* 0x001fe400000006ff */
        /* <DEDUP_REMOVED lines=21> */
[----:B------:R-:W-:Y:S02]  /*1c50*/  ISETP.NE.U32.AND P1, PT, R8, RZ, PT ;  /* 0x000000ff0800720c */ /* 0x000fe40003f25070 */
[----:B------:R-:W-:Y:S02]  /*1c60*/  SEL R15, R18, R15, P0 ;  /* 0x0000000f120f7207 */ /* 0x000fe40000000000 */
[----:B------:R-:W-:Y:S01]  /*1c70*/  SEL R16, R13, R8, !P1 ;  /* 0x000000080d107207 */ /* 0x000fe20004800000 */
[----:B------:R-:W-:-:S05]  /*1c80*/  @!P0 IMAD.MOV R14, RZ, RZ, -R14 ;  /* 0x000000ffff0e8224 */ /* 0x000fca00078e0a0e */
[----:B------:R-:W0:Y:S02]  /*1c90*/  FLO.U32 R16, R16 ;  /* 0x0000001000107300 */ /* 0x000e2400000e0000 */
[C---:B0-----:R-:W-:Y:S02]  /*1ca0*/  IADD3 R17, PT, PT, -R16.reuse, 0x1f, RZ ;  /* 0x0000001f10117810 */ /* 0x041fe40007ffe1ff */
[----:B------:R-:W-:-:S03]  /*1cb0*/  IADD3 R12, PT, PT, -R16, 0x3f, RZ ;  /* 0x0000003f100c7810 */ /* 0x000fc60007ffe1ff */
[----:B------:R-:W-:-:S05]  /*1cc0*/  @P1 IMAD.MOV R12, RZ, RZ, R17 ;  /* 0x000000ffff0c1224 */ /* 0x000fca00078e0211 */
[----:B------:R-:W-:-:S13]  /*1cd0*/  ISETP.NE.AND P1, PT, R12, RZ, PT ;  /* 0x000000ff0c00720c */ /* 0x000fda0003f25270 */
[----:B------:R-:W-:Y:S05]  /*1ce0*/  @!P1 BRA `(.L_x_97) ;  /* 0x0000000000289947 */ /* 0x000fea0003800000 */
[--C-:B------:R-:W-:Y:S02]  /*1cf0*/  SHF.R.U64 R16, R14, 0x1, R15.reuse ;  /* 0x000000010e107819 */ /* 0x100fe4000000120f */
[C---:B------:R-:W-:Y:S02]  /*1d00*/  LOP3.LUT R14, R12.reuse, 0x3f, RZ, 0xc0, !PT ;  /* 0x0000003f0c0e7812 */ /* 0x040fe400078ec0ff */
        /* <DEDUP_REMOVED lines=8> */
.L_x_97:
[----:B------:R-:W-:Y:S05]  /*1d90*/  BSYNC.RECONVERGENT B2 ;  /* 0x0000000000027941 */ /* 0x000fea0003800200 */
.L_x_96:
[----:B------:R-:W-:-:S04]  /*1da0*/  IMAD.WIDE.U32 R16, R13, 0x2168c235, RZ ;  /* 0x2168c2350d107825 */ /* 0x000fc800078e00ff */
[----:B------:R-:W-:Y:S01]  /*1db0*/  IMAD.MOV.U32 R14, RZ, RZ, R17 ;  /* 0x000000ffff0e7224 */ /* 0x000fe200078e0011 */
[----:B------:R-:W-:Y:S01]  /*1dc0*/  IADD3 RZ, P1, PT, R16, R16, RZ ;  /* 0x0000001010ff7210 */ /* 0x000fe20007f3e0ff */
[----:B------:R-:W-:Y:S02]  /*1dd0*/  IMAD.MOV.U32 R15, RZ, RZ, RZ ;  /* 0x000000ffff0f7224 */ /* 0x000fe400078e00ff */
[----:B------:R-:W-:Y:S02]  /*1de0*/  IMAD R17, R8, -0x36f0255e, RZ ;  /* 0xc90fdaa208117824 */ /* 0x000fe400078e02ff */
[----:B------:R-:W-:-:S04]  /*1df0*/  IMAD.WIDE.U32 R14, R13, -0x36f0255e, R14 ;  /* 0xc90fdaa20d0e7825 */ /* 0x000fc800078e000e */
[----:B------:R-:W-:-:S04]  /*1e00*/  IMAD.HI.U32 R13, R8, -0x36f0255e, RZ ;  /* 0xc90fdaa2080d7827 */ /* 0x000fc800078e00ff */
        /* <DEDUP_REMOVED lines=16> */
[----:B------:R-:W-:-:S02]  /*1f10*/  SHF.R.U32.HI R15, RZ, 0x1e, R11 ;  /* 0x0000001eff0f7819 */ /* 0x000fc4000001160b */
[----:B------:R-:W-:Y:S02]  /*1f20*/  SHF.R.U64 R8, R8, 0xa, R13 ;  /* 0x0000000a08087819 */ /* 0x000fe4000000120d */
[----:B------:R-:W-:Y:S02]  /*1f30*/  LEA.HI R10, R10, R15, RZ, 0x1 ;  /* 0x0000000f0a0a7211 */ /* 0x000fe400078f08ff */
[----:B------:R-:W-:Y:S02]  /*1f40*/  IADD3 R8, P2, PT, R8, 0x1, RZ ;  /* 0x0000000108087810 */ /* 0x000fe40007f5e0ff */
[----:B------:R-:W-:Y:S01]  /*1f50*/  @!P0 LOP3.LUT R9, R9, 0x80000000, RZ, 0x3c, !PT ;  /* 0x8000000009098812 */ /* 0x000fe200078e3cff */
[----:B------:R-:W-:Y:S01]  /*1f60*/  @P1 IMAD.MOV R10, RZ, RZ, -R10 ;  /* 0x000000ffff0a1224 */ /* 0x000fe200078e0a0a */
[----:B------:R-:W-:-:S04]  /*1f70*/  LEA.HI.X R13, R13, RZ, RZ, 0x16, P2 ;  /* 0x000000ff0d0d7211 */ /* 0x000fc800010fb4ff */
[--C-:B------:R-:W-:Y:S01]  /*1f80*/  SHF.R.U64 R12, R8, 0x1, R13.reuse ;  /* 0x00000001080c7819 */ /* 0x100fe2000000120d */
[----:B------:R-:W-:Y:S01]  /*1f90*/  IMAD.SHL.U32 R8, R14, 0x100000, RZ ;  /* 0x001000000e087824 */ /* 0x000fe200078e00ff */
[----:B------:R-:W-:Y:S02]  /*1fa0*/  SHF.R.U32.HI R11, RZ, 0x1, R13 ;  /* 0x00000001ff0b7819 */ /* 0x000fe4000001160d */
[----:B------:R-:W-:-:S04]  /*1fb0*/  IADD3 R12, P2, P3, RZ, RZ, R12 ;  /* 0x000000ffff0c7210 */ /* 0x000fc80007b5e00c */
[----:B------:R-:W-:-:S04]  /*1fc0*/  IADD3.X R8, PT, PT, R8, 0x3fe00000, R11, P2, P3 ;  /* 0x3fe0000008087810 */ /* 0x000fc800017e640b */
[----:B------:R-:W-:-:S07]  /*1fd0*/  LOP3.LUT R13, R8, R9, RZ, 0xfc, !PT ;  /* 0x00000009080d7212 */ /* 0x000fce00078efcff */
.L_x_91:
[----:B------:R-:W-:Y:S02]  /*1fe0*/  IMAD.MOV.U32 R8, RZ, RZ, R2 ;  /* 0x000000ffff087224 */ /* 0x000fe400078e0002 */
[----:B------:R-:W-:-:S04]  /*1ff0*/  IMAD.MOV.U32 R9, RZ, RZ, 0x0 ;  /* 0x00000000ff097424 */ /* 0x000fc800078e00ff */
[----:B------:R-:W-:Y:S05]  /*2000*/  RET.REL.NODEC R8 `(_Z8Matrix_APdS_i) ;  /* 0xffffffdc08fc7950 */ /* 0x000fea0003c3ffff */
.L_x_98:
        /* <DEDUP_REMOVED lines=15> */
.L_x_103:


//--------------------- .nv.global.init           --------------------------
	.section	.nv.global.init,"aw",@progbits
	.align	16
.nv.global.init:
	.type		__cudart_sin_cos_coeffs,@object
	.size		__cudart_sin_cos_coeffs,(__cudart_i2opi_d - __cudart_sin_cos_coeffs)
__cudart_sin_cos_coeffs:
        /*0000*/ 	.byte	0x46, 0xd2, 0xb0, 0x2c, 0xf1, 0xe5, 0x5a, 0xbe, 0x92, 0xe3, 0xac, 0x69, 0xe3, 0x1d, 0xc7, 0x3e
        /*0010*/ 	.byte	0xa1, 0x62, 0xdb, 0x19, 0xa0, 0x01, 0x2a, 0xbf, 0x18, 0x08, 0x11, 0x11, 0x11, 0x11, 0x81, 0x3f
        /*0020*/ 	.byte	0x54, 0x55, 0x55, 0x55, 0x55, 0x55, 0xc5, 0xbf, 0x00, 0x00, 0x00, 0x00, 0x00, 0x00, 0x00, 0x00
        /*0030*/ 	.byte	0x00, 0x00, 0x00, 0x00, 0x00, 0x00, 0x00, 0x00, 0x64, 0x81, 0xfd, 0x20, 0x83, 0xff, 0xa8, 0xbd
        /*0040*/ 	.byte	0x28, 0x85, 0xef, 0xc1, 0xa7, 0xee, 0x21, 0x3e, 0xd9, 0xe6, 0x06, 0x8e, 0x4f, 0x7e, 0x92, 0xbe
        /*0050*/ 	.byte	0xe9, 0xbc, 0xdd, 0x19, 0xa0, 0x01, 0xfa, 0x3e, 0x47, 0x5d, 0xc1, 0x16, 0x6c, 0xc1, 0x56, 0xbf
        /*0060*/ 	.byte	0x51, 0x55, 0x55, 0x55, 0x55, 0x55, 0xa5, 0x3f, 0x00, 0x00, 0x00, 0x00, 0x00, 0x00, 0xe0, 0xbf
        /*0070*/ 	.byte	0x00, 0x00, 0x00, 0x00, 0x00, 0x00, 0xf0, 0x3f, 0x00, 0x00, 0x00, 0x00, 0x00, 0x00, 0x00, 0x00
	.type		__cudart_i2opi_d,@object
	.size		__cudart_i2opi_d,(.L_0 - __cudart_i2opi_d)
__cudart_i2opi_d:
        /* <DEDUP_REMOVED lines=9> */
.L_0:


//--------------------- .nv.shared.reserved.0     --------------------------
	.section	.nv.shared.reserved.0,"aw",@nobits
	.weak		__nv_reservedSMEM_offset_0_alias
	.size		__nv_reservedSMEM_offset_0_alias, 0, 64
	.other		__nv_reservedSMEM_offset_0_alias,@"STO_CUDA_RESERVED_SHARED STV_DEFAULT"
__nv_reservedSMEM_offset_0_alias:
	.zero		0
	.zero		64


//--------------------- .nv.constant0._Z5Eps_GPdS_S_ --------------------------
	.section	.nv.constant0._Z5Eps_GPdS_S_,"a",@progbits
	.sectionflags	@""
	.align	4
.nv.constant0._Z5Eps_GPdS_S_:
	.zero		920


//--------------------- .nv.constant0._Z7Solve_GPdS_S_d --------------------------
	.section	.nv.constant0._Z7Solve_GPdS_S_d,"a",@progbits
	.sectionflags	@""
	.align	4
.nv.constant0._Z7Solve_GPdS_S_d:
	.zero		928


//--------------------- .nv.constant0._Z5D_PHIPdS_i --------------------------
	.section	.nv.constant0._Z5D_PHIPdS_i,"a",@progbits
	.sectionflags	@""
	.align	4
.nv.constant0._Z5D_PHIPdS_i:
	.zero		916


//--------------------- .nv.constant0._Z3PHIPdS_S_ --------------------------
	.section	.nv.constant0._Z3PHIPdS_S_,"a",@progbits
	.sectionflags	@""
	.align	4
.nv.constant0._Z3PHIPdS_S_:
	.zero		920


//--------------------- .nv.constant0._Z5Eps_LPdS_S_i --------------------------
	.section	.nv.constant0._Z5Eps_LPdS_S_i,"a",@progbits
	.sectionflags	@""
	.align	4
.nv.constant0._Z5Eps_LPdS_S_i:
	.zero		924


//--------------------- .nv.constant0._Z7Solve_LPdS_S_S_i --------------------------
	.section	.nv.constant0._Z7Solve_LPdS_S_S_i,"a",@progbits
	.sectionflags	@""
	.align	4
.nv.constant0._Z7Solve_LPdS_S_S_i:
	.zero		932


//--------------------- .nv.constant0._Z2AXPdS_S_i --------------------------
	.section	.nv.constant0._Z2AXPdS_S_i,"a",@progbits
	.sectionflags	@""
	.align	4
.nv.constant0._Z2AXPdS_S_i:
	.zero		924


//--------------------- .nv.constant0._Z8Matrix_APdS_i --------------------------
	.section	.nv.constant0._Z8Matrix_APdS_i,"a",@progbits
	.sectionflags	@""
	.align	4
.nv.constant0._Z8Matrix_APdS_i:
	.zero		916


//--------------------- SYMBOLS --------------------------

	.type		.nv.reservedSmem.offset0,@object
	.size		.nv.reservedSmem.offset0,0x4
